//
// Generated by NVIDIA NVVM Compiler
//
// Compiler Build ID: CL-36424714
// Cuda compilation tools, release 13.0, V13.0.88
// Based on NVVM 20.0.0
//

.version 9.0
.target sm_100
.address_size 64

	// .globl	_Z11addFP32alg1iiPfS_

.visible .entry _Z11addFP32alg1iiPfS_(
	.param .u32 _Z11addFP32alg1iiPfS__param_0,
	.param .u32 _Z11addFP32alg1iiPfS__param_1,
	.param .u64 .ptr .align 1 _Z11addFP32alg1iiPfS__param_2,
	.param .u64 .ptr .align 1 _Z11addFP32alg1iiPfS__param_3
)
{
	.reg .pred 	%p<6>;
	.reg .b32 	%r<39>;
	.reg .b32 	%f<36>;
	.reg .b64 	%rd<20>;

	ld.param.u32 	%r17, [_Z11addFP32alg1iiPfS__param_0];
	ld.param.u32 	%r18, [_Z11addFP32alg1iiPfS__param_1];
	ld.param.u64 	%rd3, [_Z11addFP32alg1iiPfS__param_2];
	ld.param.u64 	%rd4, [_Z11addFP32alg1iiPfS__param_3];
	cvta.to.global.u64 	%rd1, %rd4;
	cvta.to.global.u64 	%rd2, %rd3;
	mov.u32 	%r19, %ctaid.x;
	mov.u32 	%r20, %ntid.x;
	mul.lo.s32 	%r1, %r19, %r20;
	mov.u32 	%r2, %tid.x;
	add.s32 	%r3, %r1, %r2;
	setp.le.s32 	%p1, %r18, %r3;
	@%p1 bra 	$L__BB0_7;
	sub.s32 	%r4, %r18, %r3;
	and.b32  	%r5, %r4, 3;
	sub.s32 	%r22, %r1, %r18;
	add.s32 	%r23, %r22, %r2;
	setp.gt.u32 	%p2, %r23, -4;
	mov.b32 	%r36, 0;
	@%p2 bra 	$L__BB0_4;
	and.b32  	%r25, %r4, -4;
	neg.s32 	%r34, %r25;
	mov.b32 	%r36, 0;
$L__BB0_3:
	add.s32 	%r26, %r36, 1;
	rem.s32 	%r27, %r26, %r17;
	mul.wide.s32 	%rd5, %r27, 4;
	add.s64 	%rd6, %rd2, %rd5;
	ld.global.f32 	%f1, [%rd6];
	add.s64 	%rd7, %rd1, %rd5;
	ld.global.f32 	%f2, [%rd7];
	add.f32 	%f3, %f1, %f2;
	ld.global.f32 	%f4, [%rd7+-4];
	add.f32 	%f5, %f3, %f4;
	ld.global.f32 	%f6, [%rd7+-8];
	add.f32 	%f7, %f5, %f6;
	st.global.f32 	[%rd6], %f7;
	add.s32 	%r28, %r27, 1;
	rem.s32 	%r29, %r28, %r17;
	mul.wide.s32 	%rd8, %r29, 4;
	add.s64 	%rd9, %rd2, %rd8;
	ld.global.f32 	%f8, [%rd9];
	add.s64 	%rd10, %rd1, %rd8;
	ld.global.f32 	%f9, [%rd10];
	add.f32 	%f10, %f8, %f9;
	ld.global.f32 	%f11, [%rd10+-4];
	add.f32 	%f12, %f10, %f11;
	ld.global.f32 	%f13, [%rd10+-8];
	add.f32 	%f14, %f12, %f13;
	st.global.f32 	[%rd9], %f14;
	add.s32 	%r30, %r29, 1;
	rem.s32 	%r31, %r30, %r17;
	mul.wide.s32 	%rd11, %r31, 4;
	add.s64 	%rd12, %rd2, %rd11;
	ld.global.f32 	%f15, [%rd12];
	add.s64 	%rd13, %rd1, %rd11;
	ld.global.f32 	%f16, [%rd13];
	add.f32 	%f17, %f15, %f16;
	ld.global.f32 	%f18, [%rd13+-4];
	add.f32 	%f19, %f17, %f18;
	ld.global.f32 	%f20, [%rd13+-8];
	add.f32 	%f21, %f19, %f20;
	st.global.f32 	[%rd12], %f21;
	add.s32 	%r32, %r31, 1;
	rem.s32 	%r36, %r32, %r17;
	mul.wide.s32 	%rd14, %r36, 4;
	add.s64 	%rd15, %rd2, %rd14;
	ld.global.f32 	%f22, [%rd15];
	add.s64 	%rd16, %rd1, %rd14;
	ld.global.f32 	%f23, [%rd16];
	add.f32 	%f24, %f22, %f23;
	ld.global.f32 	%f25, [%rd16+-4];
	add.f32 	%f26, %f24, %f25;
	ld.global.f32 	%f27, [%rd16+-8];
	add.f32 	%f28, %f26, %f27;
	st.global.f32 	[%rd15], %f28;
	add.s32 	%r34, %r34, 4;
	setp.ne.s32 	%p3, %r34, 0;
	@%p3 bra 	$L__BB0_3;
$L__BB0_4:
	setp.eq.s32 	%p4, %r5, 0;
	@%p4 bra 	$L__BB0_7;
	neg.s32 	%r37, %r5;
$L__BB0_6:
	.pragma "nounroll";
	add.s32 	%r33, %r36, 1;
	rem.s32 	%r36, %r33, %r17;
	mul.wide.s32 	%rd17, %r36, 4;
	add.s64 	%rd18, %rd2, %rd17;
	ld.global.f32 	%f29, [%rd18];
	add.s64 	%rd19, %rd1, %rd17;
	ld.global.f32 	%f30, [%rd19];
	add.f32 	%f31, %f29, %f30;
	ld.global.f32 	%f32, [%rd19+-4];
	add.f32 	%f33, %f31, %f32;
	ld.global.f32 	%f34, [%rd19+-8];
	add.f32 	%f35, %f33, %f34;
	st.global.f32 	[%rd18], %f35;
	add.s32 	%r37, %r37, 1;
	setp.ne.s32 	%p5, %r37, 0;
	@%p5 bra 	$L__BB0_6;
$L__BB0_7:
	ret;

}
	// .globl	_Z11addFP32alg2iiPfS_
.visible .entry _Z11addFP32alg2iiPfS_(
	.param .u32 _Z11addFP32alg2iiPfS__param_0,
	.param .u32 _Z11addFP32alg2iiPfS__param_1,
	.param .u64 .ptr .align 1 _Z11addFP32alg2iiPfS__param_2,
	.param .u64 .ptr .align 1 _Z11addFP32alg2iiPfS__param_3
)
{
	.reg .pred 	%p<6>;
	.reg .b32 	%r<29>;
	.reg .b32 	%f<94>;
	.reg .b64 	%rd<14>;

	ld.param.u32 	%r12, [_Z11addFP32alg2iiPfS__param_0];
	ld.param.u32 	%r13, [_Z11addFP32alg2iiPfS__param_1];
	ld.param.u64 	%rd3, [_Z11addFP32alg2iiPfS__param_2];
	ld.param.u64 	%rd4, [_Z11addFP32alg2iiPfS__param_3];
	cvta.to.global.u64 	%rd1, %rd4;
	cvta.to.global.u64 	%rd2, %rd3;
	mov.u32 	%r14, %ctaid.x;
	mov.u32 	%r15, %ntid.x;
	mul.lo.s32 	%r1, %r14, %r15;
	mov.u32 	%r2, %tid.x;
	add.s32 	%r3, %r1, %r2;
	setp.le.s32 	%p1, %r13, %r3;
	@%p1 bra 	$L__BB1_7;
	sub.s32 	%r4, %r13, %r3;
	not.b32 	%r17, %r1;
	add.s32 	%r18, %r13, %r17;
	setp.eq.s32 	%p2, %r18, %r2;
	mov.b32 	%r28, 1;
	@%p2 bra 	$L__BB1_5;
	and.b32  	%r20, %r4, -2;
	neg.s32 	%r26, %r20;
	mov.b32 	%r27, 0;
$L__BB1_3:
	add.s32 	%r21, %r27, 1;
	rem.s32 	%r22, %r21, %r12;
	mul.wide.s32 	%rd5, %r22, 4;
	add.s64 	%rd6, %rd2, %rd5;
	ld.global.f32 	%f1, [%rd6];
	add.s64 	%rd7, %rd1, %rd5;
	ld.global.f32 	%f2, [%rd7];
	add.f32 	%f3, %f1, %f2;
	ld.global.f32 	%f4, [%rd7+-4];
	add.f32 	%f5, %f3, %f4;
	ld.global.f32 	%f6, [%rd7+-8];
	add.f32 	%f7, %f5, %f6;
	st.global.f32 	[%rd6], %f7;
	ld.global.f32 	%f8, [%rd7];
	add.f32 	%f9, %f7, %f8;
	ld.global.f32 	%f10, [%rd7+-4];
	add.f32 	%f11, %f9, %f10;
	ld.global.f32 	%f12, [%rd7+-8];
	add.f32 	%f13, %f11, %f12;
	st.global.f32 	[%rd6], %f13;
	ld.global.f32 	%f14, [%rd7];
	add.f32 	%f15, %f13, %f14;
	ld.global.f32 	%f16, [%rd7+-4];
	add.f32 	%f17, %f15, %f16;
	ld.global.f32 	%f18, [%rd7+-8];
	add.f32 	%f19, %f17, %f18;
	st.global.f32 	[%rd6], %f19;
	ld.global.f32 	%f20, [%rd7];
	add.f32 	%f21, %f19, %f20;
	ld.global.f32 	%f22, [%rd7+-4];
	add.f32 	%f23, %f21, %f22;
	ld.global.f32 	%f24, [%rd7+-8];
	add.f32 	%f25, %f23, %f24;
	st.global.f32 	[%rd6], %f25;
	ld.global.f32 	%f26, [%rd7];
	add.f32 	%f27, %f25, %f26;
	ld.global.f32 	%f28, [%rd7+-4];
	add.f32 	%f29, %f27, %f28;
	ld.global.f32 	%f30, [%rd7+-8];
	add.f32 	%f31, %f29, %f30;
	st.global.f32 	[%rd6], %f31;
	add.s32 	%r23, %r22, 1;
	rem.s32 	%r27, %r23, %r12;
	mul.wide.s32 	%rd8, %r27, 4;
	add.s64 	%rd9, %rd2, %rd8;
	ld.global.f32 	%f32, [%rd9];
	add.s64 	%rd10, %rd1, %rd8;
	ld.global.f32 	%f33, [%rd10];
	add.f32 	%f34, %f32, %f33;
	ld.global.f32 	%f35, [%rd10+-4];
	add.f32 	%f36, %f34, %f35;
	ld.global.f32 	%f37, [%rd10+-8];
	add.f32 	%f38, %f36, %f37;
	st.global.f32 	[%rd9], %f38;
	ld.global.f32 	%f39, [%rd10];
	add.f32 	%f40, %f38, %f39;
	ld.global.f32 	%f41, [%rd10+-4];
	add.f32 	%f42, %f40, %f41;
	ld.global.f32 	%f43, [%rd10+-8];
	add.f32 	%f44, %f42, %f43;
	st.global.f32 	[%rd9], %f44;
	ld.global.f32 	%f45, [%rd10];
	add.f32 	%f46, %f44, %f45;
	ld.global.f32 	%f47, [%rd10+-4];
	add.f32 	%f48, %f46, %f47;
	ld.global.f32 	%f49, [%rd10+-8];
	add.f32 	%f50, %f48, %f49;
	st.global.f32 	[%rd9], %f50;
	ld.global.f32 	%f51, [%rd10];
	add.f32 	%f52, %f50, %f51;
	ld.global.f32 	%f53, [%rd10+-4];
	add.f32 	%f54, %f52, %f53;
	ld.global.f32 	%f55, [%rd10+-8];
	add.f32 	%f56, %f54, %f55;
	st.global.f32 	[%rd9], %f56;
	ld.global.f32 	%f57, [%rd10];
	add.f32 	%f58, %f56, %f57;
	ld.global.f32 	%f59, [%rd10+-4];
	add.f32 	%f60, %f58, %f59;
	ld.global.f32 	%f61, [%rd10+-8];
	add.f32 	%f62, %f60, %f61;
	st.global.f32 	[%rd9], %f62;
	add.s32 	%r26, %r26, 2;
	setp.ne.s32 	%p3, %r26, 0;
	@%p3 bra 	$L__BB1_3;
	add.s32 	%r28, %r27, 1;
$L__BB1_5:
	and.b32  	%r24, %r4, 1;
	setp.eq.b32 	%p4, %r24, 1;
	not.pred 	%p5, %p4;
	@%p5 bra 	$L__BB1_7;
	rem.s32 	%r25, %r28, %r12;
	mul.wide.s32 	%rd11, %r25, 4;
	add.s64 	%rd12, %rd2, %rd11;
	ld.global.f32 	%f63, [%rd12];
	add.s64 	%rd13, %rd1, %rd11;
	ld.global.f32 	%f64, [%rd13];
	add.f32 	%f65, %f63, %f64;
	ld.global.f32 	%f66, [%rd13+-4];
	add.f32 	%f67, %f65, %f66;
	ld.global.f32 	%f68, [%rd13+-8];
	add.f32 	%f69, %f67, %f68;
	st.global.f32 	[%rd12], %f69;
	ld.global.f32 	%f70, [%rd13];
	add.f32 	%f71, %f69, %f70;
	ld.global.f32 	%f72, [%rd13+-4];
	add.f32 	%f73, %f71, %f72;
	ld.global.f32 	%f74, [%rd13+-8];
	add.f32 	%f75, %f73, %f74;
	st.global.f32 	[%rd12], %f75;
	ld.global.f32 	%f76, [%rd13];
	add.f32 	%f77, %f75, %f76;
	ld.global.f32 	%f78, [%rd13+-4];
	add.f32 	%f79, %f77, %f78;
	ld.global.f32 	%f80, [%rd13+-8];
	add.f32 	%f81, %f79, %f80;
	st.global.f32 	[%rd12], %f81;
	ld.global.f32 	%f82, [%rd13];
	add.f32 	%f83, %f81, %f82;
	ld.global.f32 	%f84, [%rd13+-4];
	add.f32 	%f85, %f83, %f84;
	ld.global.f32 	%f86, [%rd13+-8];
	add.f32 	%f87, %f85, %f86;
	st.global.f32 	[%rd12], %f87;
	ld.global.f32 	%f88, [%rd13];
	add.f32 	%f89, %f87, %f88;
	ld.global.f32 	%f90, [%rd13+-4];
	add.f32 	%f91, %f89, %f90;
	ld.global.f32 	%f92, [%rd13+-8];
	add.f32 	%f93, %f91, %f92;
	st.global.f32 	[%rd12], %f93;
$L__BB1_7:
	ret;

}
	// .globl	_Z11addFP32alg3iiPfS_
.visible .entry _Z11addFP32alg3iiPfS_(
	.param .u32 _Z11addFP32alg3iiPfS__param_0,
	.param .u32 _Z11addFP32alg3iiPfS__param_1,
	.param .u64 .ptr .align 1 _Z11addFP32alg3iiPfS__param_2,
	.param .u64 .ptr .align 1 _Z11addFP32alg3iiPfS__param_3
)
{
	.reg .pred 	%p<6>;
	.reg .b32 	%r<39>;
	.reg .b32 	%f<6>;
	.reg .b64 	%rd<20>;

	ld.param.u32 	%r17, [_Z11addFP32alg3iiPfS__param_0];
	ld.param.u32 	%r18, [_Z11addFP32alg3iiPfS__param_1];
	ld.param.u64 	%rd3, [_Z11addFP32alg3iiPfS__param_2];
	ld.param.u64 	%rd4, [_Z11addFP32alg3iiPfS__param_3];
	cvta.to.global.u64 	%rd1, %rd3;
	cvta.to.global.u64 	%rd2, %rd4;
	mov.u32 	%r19, %ctaid.x;
	mov.u32 	%r20, %ntid.x;
	mul.lo.s32 	%r1, %r19, %r20;
	mov.u32 	%r2, %tid.x;
	add.s32 	%r3, %r1, %r2;
	setp.le.s32 	%p1, %r18, %r3;
	@%p1 bra 	$L__BB2_7;
	sub.s32 	%r4, %r18, %r3;
	and.b32  	%r5, %r4, 3;
	sub.s32 	%r22, %r1, %r18;
	add.s32 	%r23, %r22, %r2;
	setp.gt.u32 	%p2, %r23, -4;
	mov.b32 	%r36, 0;
	@%p2 bra 	$L__BB2_4;
	and.b32  	%r25, %r4, -4;
	neg.s32 	%r34, %r25;
	mov.b32 	%r36, 0;
$L__BB2_3:
	add.s32 	%r26, %r36, 1;
	rem.s32 	%r27, %r26, %r17;
	mul.wide.s32 	%rd5, %r27, 4;
	add.s64 	%rd6, %rd2, %rd5;
	ld.global.f32 	%f1, [%rd6];
	add.s64 	%rd7, %rd1, %rd5;
	st.global.f32 	[%rd7], %f1;
	add.s32 	%r28, %r27, 1;
	rem.s32 	%r29, %r28, %r17;
	mul.wide.s32 	%rd8, %r29, 4;
	add.s64 	%rd9, %rd2, %rd8;
	ld.global.f32 	%f2, [%rd9];
	add.s64 	%rd10, %rd1, %rd8;
	st.global.f32 	[%rd10], %f2;
	add.s32 	%r30, %r29, 1;
	rem.s32 	%r31, %r30, %r17;
	mul.wide.s32 	%rd11, %r31, 4;
	add.s64 	%rd12, %rd2, %rd11;
	ld.global.f32 	%f3, [%rd12];
	add.s64 	%rd13, %rd1, %rd11;
	st.global.f32 	[%rd13], %f3;
	add.s32 	%r32, %r31, 1;
	rem.s32 	%r36, %r32, %r17;
	mul.wide.s32 	%rd14, %r36, 4;
	add.s64 	%rd15, %rd2, %rd14;
	ld.global.f32 	%f4, [%rd15];
	add.s64 	%rd16, %rd1, %rd14;
	st.global.f32 	[%rd16], %f4;
	add.s32 	%r34, %r34, 4;
	setp.ne.s32 	%p3, %r34, 0;
	@%p3 bra 	$L__BB2_3;
$L__BB2_4:
	setp.eq.s32 	%p4, %r5, 0;
	@%p4 bra 	$L__BB2_7;
	neg.s32 	%r37, %r5;
$L__BB2_6:
	.pragma "nounroll";
	add.s32 	%r33, %r36, 1;
	rem.s32 	%r36, %r33, %r17;
	mul.wide.s32 	%rd17, %r36, 4;
	add.s64 	%rd18, %rd2, %rd17;
	ld.global.f32 	%f5, [%rd18];
	add.s64 	%rd19, %rd1, %rd17;
	st.global.f32 	[%rd19], %f5;
	add.s32 	%r37, %r37, 1;
	setp.ne.s32 	%p5, %r37, 0;
	@%p5 bra 	$L__BB2_6;
$L__BB2_7:
	ret;

}
	// .globl	_Z11addFP32alg4iiPfS_
.visible .entry _Z11addFP32alg4iiPfS_(
	.param .u32 _Z11addFP32alg4iiPfS__param_0,
	.param .u32 _Z11addFP32alg4iiPfS__param_1,
	.param .u64 .ptr .align 1 _Z11addFP32alg4iiPfS__param_2,
	.param .u64 .ptr .align 1 _Z11addFP32alg4iiPfS__param_3
)
{
	.reg .pred 	%p<6>;
	.reg .b32 	%r<39>;
	.reg .b32 	%f<16>;
	.reg .b64 	%rd<20>;

	ld.param.u32 	%r17, [_Z11addFP32alg4iiPfS__param_0];
	ld.param.u32 	%r18, [_Z11addFP32alg4iiPfS__param_1];
	ld.param.u64 	%rd3, [_Z11addFP32alg4iiPfS__param_2];
	ld.param.u64 	%rd4, [_Z11addFP32alg4iiPfS__param_3];
	cvta.to.global.u64 	%rd1, %rd3;
	cvta.to.global.u64 	%rd2, %rd4;
	mov.u32 	%r19, %ctaid.x;
	mov.u32 	%r20, %ntid.x;
	mul.lo.s32 	%r1, %r19, %r20;
	mov.u32 	%r2, %tid.x;
	add.s32 	%r3, %r1, %r2;
	setp.le.s32 	%p1, %r18, %r3;
	@%p1 bra 	$L__BB3_7;
	sub.s32 	%r4, %r18, %r3;
	and.b32  	%r5, %r4, 3;
	sub.s32 	%r22, %r1, %r18;
	add.s32 	%r23, %r22, %r2;
	setp.gt.u32 	%p2, %r23, -4;
	mov.b32 	%r36, 0;
	@%p2 bra 	$L__BB3_4;
	and.b32  	%r25, %r4, -4;
	neg.s32 	%r34, %r25;
	mov.b32 	%r36, 0;
$L__BB3_3:
	add.s32 	%r26, %r36, 1;
	rem.s32 	%r27, %r26, %r17;
	mul.wide.s32 	%rd5, %r27, 4;
	add.s64 	%rd6, %rd2, %rd5;
	ld.global.f32 	%f1, [%rd6];
	add.f32 	%f2, %f1, %f1;
	add.f32 	%f3, %f1, %f2;
	add.s64 	%rd7, %rd1, %rd5;
	st.global.f32 	[%rd7], %f3;
	add.s32 	%r28, %r27, 1;
	rem.s32 	%r29, %r28, %r17;
	mul.wide.s32 	%rd8, %r29, 4;
	add.s64 	%rd9, %rd2, %rd8;
	ld.global.f32 	%f4, [%rd9];
	add.f32 	%f5, %f4, %f4;
	add.f32 	%f6, %f4, %f5;
	add.s64 	%rd10, %rd1, %rd8;
	st.global.f32 	[%rd10], %f6;
	add.s32 	%r30, %r29, 1;
	rem.s32 	%r31, %r30, %r17;
	mul.wide.s32 	%rd11, %r31, 4;
	add.s64 	%rd12, %rd2, %rd11;
	ld.global.f32 	%f7, [%rd12];
	add.f32 	%f8, %f7, %f7;
	add.f32 	%f9, %f7, %f8;
	add.s64 	%rd13, %rd1, %rd11;
	st.global.f32 	[%rd13], %f9;
	add.s32 	%r32, %r31, 1;
	rem.s32 	%r36, %r32, %r17;
	mul.wide.s32 	%rd14, %r36, 4;
	add.s64 	%rd15, %rd2, %rd14;
	ld.global.f32 	%f10, [%rd15];
	add.f32 	%f11, %f10, %f10;
	add.f32 	%f12, %f10, %f11;
	add.s64 	%rd16, %rd1, %rd14;
	st.global.f32 	[%rd16], %f12;
	add.s32 	%r34, %r34, 4;
	setp.ne.s32 	%p3, %r34, 0;
	@%p3 bra 	$L__BB3_3;
$L__BB3_4:
	setp.eq.s32 	%p4, %r5, 0;
	@%p4 bra 	$L__BB3_7;
	neg.s32 	%r37, %r5;
$L__BB3_6:
	.pragma "nounroll";
	add.s32 	%r33, %r36, 1;
	rem.s32 	%r36, %r33, %r17;
	mul.wide.s32 	%rd17, %r36, 4;
	add.s64 	%rd18, %rd2, %rd17;
	ld.global.f32 	%f13, [%rd18];
	add.f32 	%f14, %f13, %f13;
	add.f32 	%f15, %f13, %f14;
	add.s64 	%rd19, %rd1, %rd17;
	st.global.f32 	[%rd19], %f15;
	add.s32 	%r37, %r37, 1;
	setp.ne.s32 	%p5, %r37, 0;
	@%p5 bra 	$L__BB3_6;
$L__BB3_7:
	ret;

}
	// .globl	_Z11addFP32alg5iiPfS_
.visible .entry _Z11addFP32alg5iiPfS_(
	.param .u32 _Z11addFP32alg5iiPfS__param_0,
	.param .u32 _Z11addFP32alg5iiPfS__param_1,
	.param .u64 .ptr .align 1 _Z11addFP32alg5iiPfS__param_2,
	.param .u64 .ptr .align 1 _Z11addFP32alg5iiPfS__param_3
)
{
	.local .align 4 .b8 	__local_depot4[8];
	.reg .b64 	%SP;
	.reg .b64 	%SPL;
	.reg .pred 	%p<10>;
	.reg .b32 	%r<56>;
	.reg .b32 	%f<265>;
	.reg .b64 	%rd<11>;

	mov.u64 	%SPL, __local_depot4;
	ld.param.u32 	%r17, [_Z11addFP32alg5iiPfS__param_1];
	ld.param.u64 	%rd5, [_Z11addFP32alg5iiPfS__param_2];
	cvta.to.global.u64 	%rd6, %rd5;
	mov.u32 	%r18, %ctaid.x;
	mov.u32 	%r19, %ntid.x;
	mov.u32 	%r20, %tid.x;
	mad.lo.s32 	%r21, %r18, %r19, %r20;
	mul.wide.s32 	%rd7, %r21, 4;
	add.s64 	%rd1, %rd6, %rd7;
	ld.global.f32 	%f1, [%rd1];
	mov.f32 	%f264, %f1;
	add.u64 	%rd3, %SPL, 0;
	mov.b32 	%r22, 1148846080;
	st.local.u32 	[%rd3], %r22;
	add.u64 	%rd4, %SPL, 4;
	st.local.u32 	[%rd4], %r22;
	setp.lt.s32 	%p1, %r17, 1;
	@%p1 bra 	$L__BB4_13;
	and.b32  	%r1, %r17, 15;
	setp.lt.u32 	%p2, %r17, 16;
	mov.b32 	%r52, 0;
	@%p2 bra 	$L__BB4_4;
	and.b32  	%r52, %r17, 2147483632;
	mov.b32 	%r50, 0;
$L__BB4_3:
	.pragma "nounroll";
	mov.f32 	%f2, %f264;
	cvt.rn.f32.u32 	%f3, %r50;
	add.f32 	%f4, %f2, %f3;
	st.local.f32 	[%rd3], %f4;
	mov.f32 	%f5, %f264;
	ld.local.f32 	%f6, [%rd3];
	add.f32 	%f7, %f5, %f6;
	st.local.f32 	[%rd4], %f7;
	ld.local.f32 	%f8, [%rd4];
	mov.f32 	%f9, %f264;
	add.f32 	%f10, %f8, %f9;
	mov.f32 	%f264, %f10;
	mov.f32 	%f11, %f264;
	add.s32 	%r25, %r50, 1;
	cvt.rn.f32.u32 	%f12, %r25;
	add.f32 	%f13, %f11, %f12;
	st.local.f32 	[%rd3], %f13;
	mov.f32 	%f14, %f264;
	ld.local.f32 	%f15, [%rd3];
	add.f32 	%f16, %f14, %f15;
	st.local.f32 	[%rd4], %f16;
	ld.local.f32 	%f17, [%rd4];
	mov.f32 	%f18, %f264;
	add.f32 	%f19, %f17, %f18;
	mov.f32 	%f264, %f19;
	mov.f32 	%f20, %f264;
	add.s32 	%r26, %r50, 2;
	cvt.rn.f32.u32 	%f21, %r26;
	add.f32 	%f22, %f20, %f21;
	st.local.f32 	[%rd3], %f22;
	mov.f32 	%f23, %f264;
	ld.local.f32 	%f24, [%rd3];
	add.f32 	%f25, %f23, %f24;
	st.local.f32 	[%rd4], %f25;
	ld.local.f32 	%f26, [%rd4];
	mov.f32 	%f27, %f264;
	add.f32 	%f28, %f26, %f27;
	mov.f32 	%f264, %f28;
	mov.f32 	%f29, %f264;
	add.s32 	%r27, %r50, 3;
	cvt.rn.f32.u32 	%f30, %r27;
	add.f32 	%f31, %f29, %f30;
	st.local.f32 	[%rd3], %f31;
	mov.f32 	%f32, %f264;
	ld.local.f32 	%f33, [%rd3];
	add.f32 	%f34, %f32, %f33;
	st.local.f32 	[%rd4], %f34;
	ld.local.f32 	%f35, [%rd4];
	mov.f32 	%f36, %f264;
	add.f32 	%f37, %f35, %f36;
	mov.f32 	%f264, %f37;
	mov.f32 	%f38, %f264;
	add.s32 	%r28, %r50, 4;
	cvt.rn.f32.u32 	%f39, %r28;
	add.f32 	%f40, %f38, %f39;
	st.local.f32 	[%rd3], %f40;
	mov.f32 	%f41, %f264;
	ld.local.f32 	%f42, [%rd3];
	add.f32 	%f43, %f41, %f42;
	st.local.f32 	[%rd4], %f43;
	ld.local.f32 	%f44, [%rd4];
	mov.f32 	%f45, %f264;
	add.f32 	%f46, %f44, %f45;
	mov.f32 	%f264, %f46;
	mov.f32 	%f47, %f264;
	add.s32 	%r29, %r50, 5;
	cvt.rn.f32.u32 	%f48, %r29;
	add.f32 	%f49, %f47, %f48;
	st.local.f32 	[%rd3], %f49;
	mov.f32 	%f50, %f264;
	ld.local.f32 	%f51, [%rd3];
	add.f32 	%f52, %f50, %f51;
	st.local.f32 	[%rd4], %f52;
	ld.local.f32 	%f53, [%rd4];
	mov.f32 	%f54, %f264;
	add.f32 	%f55, %f53, %f54;
	mov.f32 	%f264, %f55;
	mov.f32 	%f56, %f264;
	add.s32 	%r30, %r50, 6;
	cvt.rn.f32.u32 	%f57, %r30;
	add.f32 	%f58, %f56, %f57;
	st.local.f32 	[%rd3], %f58;
	mov.f32 	%f59, %f264;
	ld.local.f32 	%f60, [%rd3];
	add.f32 	%f61, %f59, %f60;
	st.local.f32 	[%rd4], %f61;
	ld.local.f32 	%f62, [%rd4];
	mov.f32 	%f63, %f264;
	add.f32 	%f64, %f62, %f63;
	mov.f32 	%f264, %f64;
	mov.f32 	%f65, %f264;
	add.s32 	%r31, %r50, 7;
	cvt.rn.f32.u32 	%f66, %r31;
	add.f32 	%f67, %f65, %f66;
	st.local.f32 	[%rd3], %f67;
	mov.f32 	%f68, %f264;
	ld.local.f32 	%f69, [%rd3];
	add.f32 	%f70, %f68, %f69;
	st.local.f32 	[%rd4], %f70;
	ld.local.f32 	%f71, [%rd4];
	mov.f32 	%f72, %f264;
	add.f32 	%f73, %f71, %f72;
	mov.f32 	%f264, %f73;
	mov.f32 	%f74, %f264;
	add.s32 	%r32, %r50, 8;
	cvt.rn.f32.u32 	%f75, %r32;
	add.f32 	%f76, %f74, %f75;
	st.local.f32 	[%rd3], %f76;
	mov.f32 	%f77, %f264;
	ld.local.f32 	%f78, [%rd3];
	add.f32 	%f79, %f77, %f78;
	st.local.f32 	[%rd4], %f79;
	ld.local.f32 	%f80, [%rd4];
	mov.f32 	%f81, %f264;
	add.f32 	%f82, %f80, %f81;
	mov.f32 	%f264, %f82;
	mov.f32 	%f83, %f264;
	add.s32 	%r33, %r50, 9;
	cvt.rn.f32.u32 	%f84, %r33;
	add.f32 	%f85, %f83, %f84;
	st.local.f32 	[%rd3], %f85;
	mov.f32 	%f86, %f264;
	ld.local.f32 	%f87, [%rd3];
	add.f32 	%f88, %f86, %f87;
	st.local.f32 	[%rd4], %f88;
	ld.local.f32 	%f89, [%rd4];
	mov.f32 	%f90, %f264;
	add.f32 	%f91, %f89, %f90;
	mov.f32 	%f264, %f91;
	mov.f32 	%f92, %f264;
	add.s32 	%r34, %r50, 10;
	cvt.rn.f32.u32 	%f93, %r34;
	add.f32 	%f94, %f92, %f93;
	st.local.f32 	[%rd3], %f94;
	mov.f32 	%f95, %f264;
	ld.local.f32 	%f96, [%rd3];
	add.f32 	%f97, %f95, %f96;
	st.local.f32 	[%rd4], %f97;
	ld.local.f32 	%f98, [%rd4];
	mov.f32 	%f99, %f264;
	add.f32 	%f100, %f98, %f99;
	mov.f32 	%f264, %f100;
	mov.f32 	%f101, %f264;
	add.s32 	%r35, %r50, 11;
	cvt.rn.f32.u32 	%f102, %r35;
	add.f32 	%f103, %f101, %f102;
	st.local.f32 	[%rd3], %f103;
	mov.f32 	%f104, %f264;
	ld.local.f32 	%f105, [%rd3];
	add.f32 	%f106, %f104, %f105;
	st.local.f32 	[%rd4], %f106;
	ld.local.f32 	%f107, [%rd4];
	mov.f32 	%f108, %f264;
	add.f32 	%f109, %f107, %f108;
	mov.f32 	%f264, %f109;
	mov.f32 	%f110, %f264;
	add.s32 	%r36, %r50, 12;
	cvt.rn.f32.u32 	%f111, %r36;
	add.f32 	%f112, %f110, %f111;
	st.local.f32 	[%rd3], %f112;
	mov.f32 	%f113, %f264;
	ld.local.f32 	%f114, [%rd3];
	add.f32 	%f115, %f113, %f114;
	st.local.f32 	[%rd4], %f115;
	ld.local.f32 	%f116, [%rd4];
	mov.f32 	%f117, %f264;
	add.f32 	%f118, %f116, %f117;
	mov.f32 	%f264, %f118;
	mov.f32 	%f119, %f264;
	add.s32 	%r37, %r50, 13;
	cvt.rn.f32.u32 	%f120, %r37;
	add.f32 	%f121, %f119, %f120;
	st.local.f32 	[%rd3], %f121;
	mov.f32 	%f122, %f264;
	ld.local.f32 	%f123, [%rd3];
	add.f32 	%f124, %f122, %f123;
	st.local.f32 	[%rd4], %f124;
	ld.local.f32 	%f125, [%rd4];
	mov.f32 	%f126, %f264;
	add.f32 	%f127, %f125, %f126;
	mov.f32 	%f264, %f127;
	mov.f32 	%f128, %f264;
	add.s32 	%r38, %r50, 14;
	cvt.rn.f32.u32 	%f129, %r38;
	add.f32 	%f130, %f128, %f129;
	st.local.f32 	[%rd3], %f130;
	mov.f32 	%f131, %f264;
	ld.local.f32 	%f132, [%rd3];
	add.f32 	%f133, %f131, %f132;
	st.local.f32 	[%rd4], %f133;
	ld.local.f32 	%f134, [%rd4];
	mov.f32 	%f135, %f264;
	add.f32 	%f136, %f134, %f135;
	mov.f32 	%f264, %f136;
	mov.f32 	%f137, %f264;
	add.s32 	%r39, %r50, 15;
	cvt.rn.f32.u32 	%f138, %r39;
	add.f32 	%f139, %f137, %f138;
	st.local.f32 	[%rd3], %f139;
	mov.f32 	%f140, %f264;
	ld.local.f32 	%f141, [%rd3];
	add.f32 	%f142, %f140, %f141;
	st.local.f32 	[%rd4], %f142;
	ld.local.f32 	%f143, [%rd4];
	mov.f32 	%f144, %f264;
	add.f32 	%f145, %f143, %f144;
	mov.f32 	%f264, %f145;
	add.s32 	%r50, %r50, 16;
	setp.ne.s32 	%p3, %r50, %r52;
	@%p3 bra 	$L__BB4_3;
$L__BB4_4:
	setp.eq.s32 	%p4, %r1, 0;
	@%p4 bra 	$L__BB4_13;
	and.b32  	%r6, %r17, 7;
	setp.lt.u32 	%p5, %r1, 8;
	@%p5 bra 	$L__BB4_7;
	mov.f32 	%f146, %f264;
	cvt.rn.f32.u32 	%f147, %r52;
	add.f32 	%f148, %f146, %f147;
	st.local.f32 	[%rd3], %f148;
	mov.f32 	%f149, %f264;
	ld.local.f32 	%f150, [%rd3];
	add.f32 	%f151, %f149, %f150;
	st.local.f32 	[%rd4], %f151;
	ld.local.f32 	%f152, [%rd4];
	mov.f32 	%f153, %f264;
	add.f32 	%f154, %f152, %f153;
	mov.f32 	%f264, %f154;
	add.s32 	%r40, %r52, 1;
	mov.f32 	%f155, %f264;
	cvt.rn.f32.u32 	%f156, %r40;
	add.f32 	%f157, %f155, %f156;
	st.local.f32 	[%rd3], %f157;
	mov.f32 	%f158, %f264;
	ld.local.f32 	%f159, [%rd3];
	add.f32 	%f160, %f158, %f159;
	st.local.f32 	[%rd4], %f160;
	ld.local.f32 	%f161, [%rd4];
	mov.f32 	%f162, %f264;
	add.f32 	%f163, %f161, %f162;
	mov.f32 	%f264, %f163;
	add.s32 	%r41, %r52, 2;
	mov.f32 	%f164, %f264;
	cvt.rn.f32.u32 	%f165, %r41;
	add.f32 	%f166, %f164, %f165;
	st.local.f32 	[%rd3], %f166;
	mov.f32 	%f167, %f264;
	ld.local.f32 	%f168, [%rd3];
	add.f32 	%f169, %f167, %f168;
	st.local.f32 	[%rd4], %f169;
	ld.local.f32 	%f170, [%rd4];
	mov.f32 	%f171, %f264;
	add.f32 	%f172, %f170, %f171;
	mov.f32 	%f264, %f172;
	add.s32 	%r42, %r52, 3;
	mov.f32 	%f173, %f264;
	cvt.rn.f32.u32 	%f174, %r42;
	add.f32 	%f175, %f173, %f174;
	st.local.f32 	[%rd3], %f175;
	mov.f32 	%f176, %f264;
	ld.local.f32 	%f177, [%rd3];
	add.f32 	%f178, %f176, %f177;
	st.local.f32 	[%rd4], %f178;
	ld.local.f32 	%f179, [%rd4];
	mov.f32 	%f180, %f264;
	add.f32 	%f181, %f179, %f180;
	mov.f32 	%f264, %f181;
	add.s32 	%r43, %r52, 4;
	mov.f32 	%f182, %f264;
	cvt.rn.f32.u32 	%f183, %r43;
	add.f32 	%f184, %f182, %f183;
	st.local.f32 	[%rd3], %f184;
	mov.f32 	%f185, %f264;
	ld.local.f32 	%f186, [%rd3];
	add.f32 	%f187, %f185, %f186;
	st.local.f32 	[%rd4], %f187;
	ld.local.f32 	%f188, [%rd4];
	mov.f32 	%f189, %f264;
	add.f32 	%f190, %f188, %f189;
	mov.f32 	%f264, %f190;
	add.s32 	%r44, %r52, 5;
	mov.f32 	%f191, %f264;
	cvt.rn.f32.u32 	%f192, %r44;
	add.f32 	%f193, %f191, %f192;
	st.local.f32 	[%rd3], %f193;
	mov.f32 	%f194, %f264;
	ld.local.f32 	%f195, [%rd3];
	add.f32 	%f196, %f194, %f195;
	st.local.f32 	[%rd4], %f196;
	ld.local.f32 	%f197, [%rd4];
	mov.f32 	%f198, %f264;
	add.f32 	%f199, %f197, %f198;
	mov.f32 	%f264, %f199;
	add.s32 	%r45, %r52, 6;
	mov.f32 	%f200, %f264;
	cvt.rn.f32.u32 	%f201, %r45;
	add.f32 	%f202, %f200, %f201;
	st.local.f32 	[%rd3], %f202;
	mov.f32 	%f203, %f264;
	ld.local.f32 	%f204, [%rd3];
	add.f32 	%f205, %f203, %f204;
	st.local.f32 	[%rd4], %f205;
	ld.local.f32 	%f206, [%rd4];
	mov.f32 	%f207, %f264;
	add.f32 	%f208, %f206, %f207;
	mov.f32 	%f264, %f208;
	add.s32 	%r46, %r52, 7;
	mov.f32 	%f209, %f264;
	cvt.rn.f32.u32 	%f210, %r46;
	add.f32 	%f211, %f209, %f210;
	st.local.f32 	[%rd3], %f211;
	mov.f32 	%f212, %f264;
	ld.local.f32 	%f213, [%rd3];
	add.f32 	%f214, %f212, %f213;
	st.local.f32 	[%rd4], %f214;
	ld.local.f32 	%f215, [%rd4];
	mov.f32 	%f216, %f264;
	add.f32 	%f217, %f215, %f216;
	mov.f32 	%f264, %f217;
	add.s32 	%r52, %r52, 8;
$L__BB4_7:
	setp.eq.s32 	%p6, %r6, 0;
	@%p6 bra 	$L__BB4_13;
	and.b32  	%r9, %r17, 3;
	setp.lt.u32 	%p7, %r6, 4;
	@%p7 bra 	$L__BB4_10;
	mov.f32 	%f218, %f264;
	cvt.rn.f32.u32 	%f219, %r52;
	add.f32 	%f220, %f218, %f219;
	st.local.f32 	[%rd3], %f220;
	mov.f32 	%f221, %f264;
	ld.local.f32 	%f222, [%rd3];
	add.f32 	%f223, %f221, %f222;
	st.local.f32 	[%rd4], %f223;
	ld.local.f32 	%f224, [%rd4];
	mov.f32 	%f225, %f264;
	add.f32 	%f226, %f224, %f225;
	mov.f32 	%f264, %f226;
	add.s32 	%r47, %r52, 1;
	mov.f32 	%f227, %f264;
	cvt.rn.f32.u32 	%f228, %r47;
	add.f32 	%f229, %f227, %f228;
	st.local.f32 	[%rd3], %f229;
	mov.f32 	%f230, %f264;
	ld.local.f32 	%f231, [%rd3];
	add.f32 	%f232, %f230, %f231;
	st.local.f32 	[%rd4], %f232;
	ld.local.f32 	%f233, [%rd4];
	mov.f32 	%f234, %f264;
	add.f32 	%f235, %f233, %f234;
	mov.f32 	%f264, %f235;
	add.s32 	%r48, %r52, 2;
	mov.f32 	%f236, %f264;
	cvt.rn.f32.u32 	%f237, %r48;
	add.f32 	%f238, %f236, %f237;
	st.local.f32 	[%rd3], %f238;
	mov.f32 	%f239, %f264;
	ld.local.f32 	%f240, [%rd3];
	add.f32 	%f241, %f239, %f240;
	st.local.f32 	[%rd4], %f241;
	ld.local.f32 	%f242, [%rd4];
	mov.f32 	%f243, %f264;
	add.f32 	%f244, %f242, %f243;
	mov.f32 	%f264, %f244;
	add.s32 	%r49, %r52, 3;
	mov.f32 	%f245, %f264;
	cvt.rn.f32.u32 	%f246, %r49;
	add.f32 	%f247, %f245, %f246;
	st.local.f32 	[%rd3], %f247;
	mov.f32 	%f248, %f264;
	ld.local.f32 	%f249, [%rd3];
	add.f32 	%f250, %f248, %f249;
	st.local.f32 	[%rd4], %f250;
	ld.local.f32 	%f251, [%rd4];
	mov.f32 	%f252, %f264;
	add.f32 	%f253, %f251, %f252;
	mov.f32 	%f264, %f253;
	add.s32 	%r52, %r52, 4;
$L__BB4_10:
	setp.eq.s32 	%p8, %r9, 0;
	@%p8 bra 	$L__BB4_13;
	neg.s32 	%r54, %r9;
$L__BB4_12:
	.pragma "nounroll";
	mov.f32 	%f254, %f264;
	cvt.rn.f32.u32 	%f255, %r52;
	add.f32 	%f256, %f254, %f255;
	st.local.f32 	[%rd3], %f256;
	mov.f32 	%f257, %f264;
	ld.local.f32 	%f258, [%rd3];
	add.f32 	%f259, %f257, %f258;
	st.local.f32 	[%rd4], %f259;
	ld.local.f32 	%f260, [%rd4];
	mov.f32 	%f261, %f264;
	add.f32 	%f262, %f260, %f261;
	mov.f32 	%f264, %f262;
	add.s32 	%r52, %r52, 1;
	add.s32 	%r54, %r54, 1;
	setp.ne.s32 	%p9, %r54, 0;
	@%p9 bra 	$L__BB4_12;
$L__BB4_13:
	mov.f32 	%f263, %f264;
	st.global.f32 	[%rd1], %f263;
	ret;

}
	// .globl	_Z11addFP32alg6iiPfS_
.visible .entry _Z11addFP32alg6iiPfS_(
	.param .u32 _Z11addFP32alg6iiPfS__param_0,
	.param .u32 _Z11addFP32alg6iiPfS__param_1,
	.param .u64 .ptr .align 1 _Z11addFP32alg6iiPfS__param_2,
	.param .u64 .ptr .align 1 _Z11addFP32alg6iiPfS__param_3
)
{
	.local .align 4 .b8 	__local_depot5[8];
	.reg .b64 	%SP;
	.reg .b64 	%SPL;
	.reg .pred 	%p<10>;
	.reg .b32 	%r<56>;
	.reg .b32 	%f<526>;
	.reg .b64 	%rd<11>;

	mov.u64 	%SPL, __local_depot5;
	ld.param.u32 	%r17, [_Z11addFP32alg6iiPfS__param_1];
	ld.param.u64 	%rd5, [_Z11addFP32alg6iiPfS__param_2];
	cvta.to.global.u64 	%rd6, %rd5;
	mov.u32 	%r18, %ctaid.x;
	mov.u32 	%r19, %ntid.x;
	mov.u32 	%r20, %tid.x;
	mad.lo.s32 	%r21, %r18, %r19, %r20;
	mul.wide.s32 	%rd7, %r21, 4;
	add.s64 	%rd1, %rd6, %rd7;
	ld.global.f32 	%f1, [%rd1];
	mov.f32 	%f525, %f1;
	add.u64 	%rd3, %SPL, 0;
	mov.b32 	%r22, 1148846080;
	st.local.u32 	[%rd3], %r22;
	add.u64 	%rd4, %SPL, 4;
	st.local.u32 	[%rd4], %r22;
	setp.lt.s32 	%p1, %r17, 1;
	@%p1 bra 	$L__BB5_13;
	and.b32  	%r1, %r17, 15;
	setp.lt.u32 	%p2, %r17, 16;
	mov.b32 	%r52, 0;
	@%p2 bra 	$L__BB5_4;
	and.b32  	%r52, %r17, 2147483632;
	mov.b32 	%r50, 0;
$L__BB5_3:
	.pragma "nounroll";
	mov.f32 	%f2, %f525;
	cvt.rn.f32.u32 	%f3, %r50;
	add.f32 	%f4, %f2, %f3;
	st.local.f32 	[%rd3], %f4;
	mov.f32 	%f5, %f525;
	ld.local.f32 	%f6, [%rd3];
	add.f32 	%f7, %f5, %f6;
	st.local.f32 	[%rd4], %f7;
	ld.local.f32 	%f8, [%rd4];
	mov.f32 	%f9, %f525;
	add.f32 	%f10, %f8, %f9;
	mov.f32 	%f525, %f10;
	ld.local.f32 	%f11, [%rd3];
	mov.f32 	%f12, %f525;
	add.f32 	%f13, %f11, %f12;
	st.local.f32 	[%rd4], %f13;
	ld.local.f32 	%f14, [%rd4];
	mov.f32 	%f15, %f525;
	add.f32 	%f16, %f14, %f15;
	st.local.f32 	[%rd3], %f16;
	ld.local.f32 	%f17, [%rd3];
	ld.local.f32 	%f18, [%rd4];
	add.f32 	%f19, %f17, %f18;
	mov.f32 	%f525, %f19;
	mov.f32 	%f20, %f525;
	add.s32 	%r25, %r50, 1;
	cvt.rn.f32.u32 	%f21, %r25;
	add.f32 	%f22, %f20, %f21;
	st.local.f32 	[%rd3], %f22;
	mov.f32 	%f23, %f525;
	ld.local.f32 	%f24, [%rd3];
	add.f32 	%f25, %f23, %f24;
	st.local.f32 	[%rd4], %f25;
	ld.local.f32 	%f26, [%rd4];
	mov.f32 	%f27, %f525;
	add.f32 	%f28, %f26, %f27;
	mov.f32 	%f525, %f28;
	ld.local.f32 	%f29, [%rd3];
	mov.f32 	%f30, %f525;
	add.f32 	%f31, %f29, %f30;
	st.local.f32 	[%rd4], %f31;
	ld.local.f32 	%f32, [%rd4];
	mov.f32 	%f33, %f525;
	add.f32 	%f34, %f32, %f33;
	st.local.f32 	[%rd3], %f34;
	ld.local.f32 	%f35, [%rd3];
	ld.local.f32 	%f36, [%rd4];
	add.f32 	%f37, %f35, %f36;
	mov.f32 	%f525, %f37;
	mov.f32 	%f38, %f525;
	add.s32 	%r26, %r50, 2;
	cvt.rn.f32.u32 	%f39, %r26;
	add.f32 	%f40, %f38, %f39;
	st.local.f32 	[%rd3], %f40;
	mov.f32 	%f41, %f525;
	ld.local.f32 	%f42, [%rd3];
	add.f32 	%f43, %f41, %f42;
	st.local.f32 	[%rd4], %f43;
	ld.local.f32 	%f44, [%rd4];
	mov.f32 	%f45, %f525;
	add.f32 	%f46, %f44, %f45;
	mov.f32 	%f525, %f46;
	ld.local.f32 	%f47, [%rd3];
	mov.f32 	%f48, %f525;
	add.f32 	%f49, %f47, %f48;
	st.local.f32 	[%rd4], %f49;
	ld.local.f32 	%f50, [%rd4];
	mov.f32 	%f51, %f525;
	add.f32 	%f52, %f50, %f51;
	st.local.f32 	[%rd3], %f52;
	ld.local.f32 	%f53, [%rd3];
	ld.local.f32 	%f54, [%rd4];
	add.f32 	%f55, %f53, %f54;
	mov.f32 	%f525, %f55;
	mov.f32 	%f56, %f525;
	add.s32 	%r27, %r50, 3;
	cvt.rn.f32.u32 	%f57, %r27;
	add.f32 	%f58, %f56, %f57;
	st.local.f32 	[%rd3], %f58;
	mov.f32 	%f59, %f525;
	ld.local.f32 	%f60, [%rd3];
	add.f32 	%f61, %f59, %f60;
	st.local.f32 	[%rd4], %f61;
	ld.local.f32 	%f62, [%rd4];
	mov.f32 	%f63, %f525;
	add.f32 	%f64, %f62, %f63;
	mov.f32 	%f525, %f64;
	ld.local.f32 	%f65, [%rd3];
	mov.f32 	%f66, %f525;
	add.f32 	%f67, %f65, %f66;
	st.local.f32 	[%rd4], %f67;
	ld.local.f32 	%f68, [%rd4];
	mov.f32 	%f69, %f525;
	add.f32 	%f70, %f68, %f69;
	st.local.f32 	[%rd3], %f70;
	ld.local.f32 	%f71, [%rd3];
	ld.local.f32 	%f72, [%rd4];
	add.f32 	%f73, %f71, %f72;
	mov.f32 	%f525, %f73;
	mov.f32 	%f74, %f525;
	add.s32 	%r28, %r50, 4;
	cvt.rn.f32.u32 	%f75, %r28;
	add.f32 	%f76, %f74, %f75;
	st.local.f32 	[%rd3], %f76;
	mov.f32 	%f77, %f525;
	ld.local.f32 	%f78, [%rd3];
	add.f32 	%f79, %f77, %f78;
	st.local.f32 	[%rd4], %f79;
	ld.local.f32 	%f80, [%rd4];
	mov.f32 	%f81, %f525;
	add.f32 	%f82, %f80, %f81;
	mov.f32 	%f525, %f82;
	ld.local.f32 	%f83, [%rd3];
	mov.f32 	%f84, %f525;
	add.f32 	%f85, %f83, %f84;
	st.local.f32 	[%rd4], %f85;
	ld.local.f32 	%f86, [%rd4];
	mov.f32 	%f87, %f525;
	add.f32 	%f88, %f86, %f87;
	st.local.f32 	[%rd3], %f88;
	ld.local.f32 	%f89, [%rd3];
	ld.local.f32 	%f90, [%rd4];
	add.f32 	%f91, %f89, %f90;
	mov.f32 	%f525, %f91;
	mov.f32 	%f92, %f525;
	add.s32 	%r29, %r50, 5;
	cvt.rn.f32.u32 	%f93, %r29;
	add.f32 	%f94, %f92, %f93;
	st.local.f32 	[%rd3], %f94;
	mov.f32 	%f95, %f525;
	ld.local.f32 	%f96, [%rd3];
	add.f32 	%f97, %f95, %f96;
	st.local.f32 	[%rd4], %f97;
	ld.local.f32 	%f98, [%rd4];
	mov.f32 	%f99, %f525;
	add.f32 	%f100, %f98, %f99;
	mov.f32 	%f525, %f100;
	ld.local.f32 	%f101, [%rd3];
	mov.f32 	%f102, %f525;
	add.f32 	%f103, %f101, %f102;
	st.local.f32 	[%rd4], %f103;
	ld.local.f32 	%f104, [%rd4];
	mov.f32 	%f105, %f525;
	add.f32 	%f106, %f104, %f105;
	st.local.f32 	[%rd3], %f106;
	ld.local.f32 	%f107, [%rd3];
	ld.local.f32 	%f108, [%rd4];
	add.f32 	%f109, %f107, %f108;
	mov.f32 	%f525, %f109;
	mov.f32 	%f110, %f525;
	add.s32 	%r30, %r50, 6;
	cvt.rn.f32.u32 	%f111, %r30;
	add.f32 	%f112, %f110, %f111;
	st.local.f32 	[%rd3], %f112;
	mov.f32 	%f113, %f525;
	ld.local.f32 	%f114, [%rd3];
	add.f32 	%f115, %f113, %f114;
	st.local.f32 	[%rd4], %f115;
	ld.local.f32 	%f116, [%rd4];
	mov.f32 	%f117, %f525;
	add.f32 	%f118, %f116, %f117;
	mov.f32 	%f525, %f118;
	ld.local.f32 	%f119, [%rd3];
	mov.f32 	%f120, %f525;
	add.f32 	%f121, %f119, %f120;
	st.local.f32 	[%rd4], %f121;
	ld.local.f32 	%f122, [%rd4];
	mov.f32 	%f123, %f525;
	add.f32 	%f124, %f122, %f123;
	st.local.f32 	[%rd3], %f124;
	ld.local.f32 	%f125, [%rd3];
	ld.local.f32 	%f126, [%rd4];
	add.f32 	%f127, %f125, %f126;
	mov.f32 	%f525, %f127;
	mov.f32 	%f128, %f525;
	add.s32 	%r31, %r50, 7;
	cvt.rn.f32.u32 	%f129, %r31;
	add.f32 	%f130, %f128, %f129;
	st.local.f32 	[%rd3], %f130;
	mov.f32 	%f131, %f525;
	ld.local.f32 	%f132, [%rd3];
	add.f32 	%f133, %f131, %f132;
	st.local.f32 	[%rd4], %f133;
	ld.local.f32 	%f134, [%rd4];
	mov.f32 	%f135, %f525;
	add.f32 	%f136, %f134, %f135;
	mov.f32 	%f525, %f136;
	ld.local.f32 	%f137, [%rd3];
	mov.f32 	%f138, %f525;
	add.f32 	%f139, %f137, %f138;
	st.local.f32 	[%rd4], %f139;
	ld.local.f32 	%f140, [%rd4];
	mov.f32 	%f141, %f525;
	add.f32 	%f142, %f140, %f141;
	st.local.f32 	[%rd3], %f142;
	ld.local.f32 	%f143, [%rd3];
	ld.local.f32 	%f144, [%rd4];
	add.f32 	%f145, %f143, %f144;
	mov.f32 	%f525, %f145;
	mov.f32 	%f146, %f525;
	add.s32 	%r32, %r50, 8;
	cvt.rn.f32.u32 	%f147, %r32;
	add.f32 	%f148, %f146, %f147;
	st.local.f32 	[%rd3], %f148;
	mov.f32 	%f149, %f525;
	ld.local.f32 	%f150, [%rd3];
	add.f32 	%f151, %f149, %f150;
	st.local.f32 	[%rd4], %f151;
	ld.local.f32 	%f152, [%rd4];
	mov.f32 	%f153, %f525;
	add.f32 	%f154, %f152, %f153;
	mov.f32 	%f525, %f154;
	ld.local.f32 	%f155, [%rd3];
	mov.f32 	%f156, %f525;
	add.f32 	%f157, %f155, %f156;
	st.local.f32 	[%rd4], %f157;
	ld.local.f32 	%f158, [%rd4];
	mov.f32 	%f159, %f525;
	add.f32 	%f160, %f158, %f159;
	st.local.f32 	[%rd3], %f160;
	ld.local.f32 	%f161, [%rd3];
	ld.local.f32 	%f162, [%rd4];
	add.f32 	%f163, %f161, %f162;
	mov.f32 	%f525, %f163;
	mov.f32 	%f164, %f525;
	add.s32 	%r33, %r50, 9;
	cvt.rn.f32.u32 	%f165, %r33;
	add.f32 	%f166, %f164, %f165;
	st.local.f32 	[%rd3], %f166;
	mov.f32 	%f167, %f525;
	ld.local.f32 	%f168, [%rd3];
	add.f32 	%f169, %f167, %f168;
	st.local.f32 	[%rd4], %f169;
	ld.local.f32 	%f170, [%rd4];
	mov.f32 	%f171, %f525;
	add.f32 	%f172, %f170, %f171;
	mov.f32 	%f525, %f172;
	ld.local.f32 	%f173, [%rd3];
	mov.f32 	%f174, %f525;
	add.f32 	%f175, %f173, %f174;
	st.local.f32 	[%rd4], %f175;
	ld.local.f32 	%f176, [%rd4];
	mov.f32 	%f177, %f525;
	add.f32 	%f178, %f176, %f177;
	st.local.f32 	[%rd3], %f178;
	ld.local.f32 	%f179, [%rd3];
	ld.local.f32 	%f180, [%rd4];
	add.f32 	%f181, %f179, %f180;
	mov.f32 	%f525, %f181;
	mov.f32 	%f182, %f525;
	add.s32 	%r34, %r50, 10;
	cvt.rn.f32.u32 	%f183, %r34;
	add.f32 	%f184, %f182, %f183;
	st.local.f32 	[%rd3], %f184;
	mov.f32 	%f185, %f525;
	ld.local.f32 	%f186, [%rd3];
	add.f32 	%f187, %f185, %f186;
	st.local.f32 	[%rd4], %f187;
	ld.local.f32 	%f188, [%rd4];
	mov.f32 	%f189, %f525;
	add.f32 	%f190, %f188, %f189;
	mov.f32 	%f525, %f190;
	ld.local.f32 	%f191, [%rd3];
	mov.f32 	%f192, %f525;
	add.f32 	%f193, %f191, %f192;
	st.local.f32 	[%rd4], %f193;
	ld.local.f32 	%f194, [%rd4];
	mov.f32 	%f195, %f525;
	add.f32 	%f196, %f194, %f195;
	st.local.f32 	[%rd3], %f196;
	ld.local.f32 	%f197, [%rd3];
	ld.local.f32 	%f198, [%rd4];
	add.f32 	%f199, %f197, %f198;
	mov.f32 	%f525, %f199;
	mov.f32 	%f200, %f525;
	add.s32 	%r35, %r50, 11;
	cvt.rn.f32.u32 	%f201, %r35;
	add.f32 	%f202, %f200, %f201;
	st.local.f32 	[%rd3], %f202;
	mov.f32 	%f203, %f525;
	ld.local.f32 	%f204, [%rd3];
	add.f32 	%f205, %f203, %f204;
	st.local.f32 	[%rd4], %f205;
	ld.local.f32 	%f206, [%rd4];
	mov.f32 	%f207, %f525;
	add.f32 	%f208, %f206, %f207;
	mov.f32 	%f525, %f208;
	ld.local.f32 	%f209, [%rd3];
	mov.f32 	%f210, %f525;
	add.f32 	%f211, %f209, %f210;
	st.local.f32 	[%rd4], %f211;
	ld.local.f32 	%f212, [%rd4];
	mov.f32 	%f213, %f525;
	add.f32 	%f214, %f212, %f213;
	st.local.f32 	[%rd3], %f214;
	ld.local.f32 	%f215, [%rd3];
	ld.local.f32 	%f216, [%rd4];
	add.f32 	%f217, %f215, %f216;
	mov.f32 	%f525, %f217;
	mov.f32 	%f218, %f525;
	add.s32 	%r36, %r50, 12;
	cvt.rn.f32.u32 	%f219, %r36;
	add.f32 	%f220, %f218, %f219;
	st.local.f32 	[%rd3], %f220;
	mov.f32 	%f221, %f525;
	ld.local.f32 	%f222, [%rd3];
	add.f32 	%f223, %f221, %f222;
	st.local.f32 	[%rd4], %f223;
	ld.local.f32 	%f224, [%rd4];
	mov.f32 	%f225, %f525;
	add.f32 	%f226, %f224, %f225;
	mov.f32 	%f525, %f226;
	ld.local.f32 	%f227, [%rd3];
	mov.f32 	%f228, %f525;
	add.f32 	%f229, %f227, %f228;
	st.local.f32 	[%rd4], %f229;
	ld.local.f32 	%f230, [%rd4];
	mov.f32 	%f231, %f525;
	add.f32 	%f232, %f230, %f231;
	st.local.f32 	[%rd3], %f232;
	ld.local.f32 	%f233, [%rd3];
	ld.local.f32 	%f234, [%rd4];
	add.f32 	%f235, %f233, %f234;
	mov.f32 	%f525, %f235;
	mov.f32 	%f236, %f525;
	add.s32 	%r37, %r50, 13;
	cvt.rn.f32.u32 	%f237, %r37;
	add.f32 	%f238, %f236, %f237;
	st.local.f32 	[%rd3], %f238;
	mov.f32 	%f239, %f525;
	ld.local.f32 	%f240, [%rd3];
	add.f32 	%f241, %f239, %f240;
	st.local.f32 	[%rd4], %f241;
	ld.local.f32 	%f242, [%rd4];
	mov.f32 	%f243, %f525;
	add.f32 	%f244, %f242, %f243;
	mov.f32 	%f525, %f244;
	ld.local.f32 	%f245, [%rd3];
	mov.f32 	%f246, %f525;
	add.f32 	%f247, %f245, %f246;
	st.local.f32 	[%rd4], %f247;
	ld.local.f32 	%f248, [%rd4];
	mov.f32 	%f249, %f525;
	add.f32 	%f250, %f248, %f249;
	st.local.f32 	[%rd3], %f250;
	ld.local.f32 	%f251, [%rd3];
	ld.local.f32 	%f252, [%rd4];
	add.f32 	%f253, %f251, %f252;
	mov.f32 	%f525, %f253;
	mov.f32 	%f254, %f525;
	add.s32 	%r38, %r50, 14;
	cvt.rn.f32.u32 	%f255, %r38;
	add.f32 	%f256, %f254, %f255;
	st.local.f32 	[%rd3], %f256;
	mov.f32 	%f257, %f525;
	ld.local.f32 	%f258, [%rd3];
	add.f32 	%f259, %f257, %f258;
	st.local.f32 	[%rd4], %f259;
	ld.local.f32 	%f260, [%rd4];
	mov.f32 	%f261, %f525;
	add.f32 	%f262, %f260, %f261;
	mov.f32 	%f525, %f262;
	ld.local.f32 	%f263, [%rd3];
	mov.f32 	%f264, %f525;
	add.f32 	%f265, %f263, %f264;
	st.local.f32 	[%rd4], %f265;
	ld.local.f32 	%f266, [%rd4];
	mov.f32 	%f267, %f525;
	add.f32 	%f268, %f266, %f267;
	st.local.f32 	[%rd3], %f268;
	ld.local.f32 	%f269, [%rd3];
	ld.local.f32 	%f270, [%rd4];
	add.f32 	%f271, %f269, %f270;
	mov.f32 	%f525, %f271;
	mov.f32 	%f272, %f525;
	add.s32 	%r39, %r50, 15;
	cvt.rn.f32.u32 	%f273, %r39;
	add.f32 	%f274, %f272, %f273;
	st.local.f32 	[%rd3], %f274;
	mov.f32 	%f275, %f525;
	ld.local.f32 	%f276, [%rd3];
	add.f32 	%f277, %f275, %f276;
	st.local.f32 	[%rd4], %f277;
	ld.local.f32 	%f278, [%rd4];
	mov.f32 	%f279, %f525;
	add.f32 	%f280, %f278, %f279;
	mov.f32 	%f525, %f280;
	ld.local.f32 	%f281, [%rd3];
	mov.f32 	%f282, %f525;
	add.f32 	%f283, %f281, %f282;
	st.local.f32 	[%rd4], %f283;
	ld.local.f32 	%f284, [%rd4];
	mov.f32 	%f285, %f525;
	add.f32 	%f286, %f284, %f285;
	st.local.f32 	[%rd3], %f286;
	ld.local.f32 	%f287, [%rd3];
	ld.local.f32 	%f288, [%rd4];
	add.f32 	%f289, %f287, %f288;
	mov.f32 	%f525, %f289;
	add.s32 	%r50, %r50, 16;
	setp.ne.s32 	%p3, %r50, %r52;
	@%p3 bra 	$L__BB5_3;
$L__BB5_4:
	setp.eq.s32 	%p4, %r1, 0;
	@%p4 bra 	$L__BB5_13;
	and.b32  	%r6, %r17, 7;
	setp.lt.u32 	%p5, %r1, 8;
	@%p5 bra 	$L__BB5_7;
	mov.f32 	%f290, %f525;
	cvt.rn.f32.u32 	%f291, %r52;
	add.f32 	%f292, %f290, %f291;
	st.local.f32 	[%rd3], %f292;
	mov.f32 	%f293, %f525;
	ld.local.f32 	%f294, [%rd3];
	add.f32 	%f295, %f293, %f294;
	st.local.f32 	[%rd4], %f295;
	ld.local.f32 	%f296, [%rd4];
	mov.f32 	%f297, %f525;
	add.f32 	%f298, %f296, %f297;
	mov.f32 	%f525, %f298;
	ld.local.f32 	%f299, [%rd3];
	mov.f32 	%f300, %f525;
	add.f32 	%f301, %f299, %f300;
	st.local.f32 	[%rd4], %f301;
	ld.local.f32 	%f302, [%rd4];
	mov.f32 	%f303, %f525;
	add.f32 	%f304, %f302, %f303;
	st.local.f32 	[%rd3], %f304;
	ld.local.f32 	%f305, [%rd3];
	ld.local.f32 	%f306, [%rd4];
	add.f32 	%f307, %f305, %f306;
	mov.f32 	%f525, %f307;
	add.s32 	%r40, %r52, 1;
	mov.f32 	%f308, %f525;
	cvt.rn.f32.u32 	%f309, %r40;
	add.f32 	%f310, %f308, %f309;
	st.local.f32 	[%rd3], %f310;
	mov.f32 	%f311, %f525;
	ld.local.f32 	%f312, [%rd3];
	add.f32 	%f313, %f311, %f312;
	st.local.f32 	[%rd4], %f313;
	ld.local.f32 	%f314, [%rd4];
	mov.f32 	%f315, %f525;
	add.f32 	%f316, %f314, %f315;
	mov.f32 	%f525, %f316;
	ld.local.f32 	%f317, [%rd3];
	mov.f32 	%f318, %f525;
	add.f32 	%f319, %f317, %f318;
	st.local.f32 	[%rd4], %f319;
	ld.local.f32 	%f320, [%rd4];
	mov.f32 	%f321, %f525;
	add.f32 	%f322, %f320, %f321;
	st.local.f32 	[%rd3], %f322;
	ld.local.f32 	%f323, [%rd3];
	ld.local.f32 	%f324, [%rd4];
	add.f32 	%f325, %f323, %f324;
	mov.f32 	%f525, %f325;
	add.s32 	%r41, %r52, 2;
	mov.f32 	%f326, %f525;
	cvt.rn.f32.u32 	%f327, %r41;
	add.f32 	%f328, %f326, %f327;
	st.local.f32 	[%rd3], %f328;
	mov.f32 	%f329, %f525;
	ld.local.f32 	%f330, [%rd3];
	add.f32 	%f331, %f329, %f330;
	st.local.f32 	[%rd4], %f331;
	ld.local.f32 	%f332, [%rd4];
	mov.f32 	%f333, %f525;
	add.f32 	%f334, %f332, %f333;
	mov.f32 	%f525, %f334;
	ld.local.f32 	%f335, [%rd3];
	mov.f32 	%f336, %f525;
	add.f32 	%f337, %f335, %f336;
	st.local.f32 	[%rd4], %f337;
	ld.local.f32 	%f338, [%rd4];
	mov.f32 	%f339, %f525;
	add.f32 	%f340, %f338, %f339;
	st.local.f32 	[%rd3], %f340;
	ld.local.f32 	%f341, [%rd3];
	ld.local.f32 	%f342, [%rd4];
	add.f32 	%f343, %f341, %f342;
	mov.f32 	%f525, %f343;
	add.s32 	%r42, %r52, 3;
	mov.f32 	%f344, %f525;
	cvt.rn.f32.u32 	%f345, %r42;
	add.f32 	%f346, %f344, %f345;
	st.local.f32 	[%rd3], %f346;
	mov.f32 	%f347, %f525;
	ld.local.f32 	%f348, [%rd3];
	add.f32 	%f349, %f347, %f348;
	st.local.f32 	[%rd4], %f349;
	ld.local.f32 	%f350, [%rd4];
	mov.f32 	%f351, %f525;
	add.f32 	%f352, %f350, %f351;
	mov.f32 	%f525, %f352;
	ld.local.f32 	%f353, [%rd3];
	mov.f32 	%f354, %f525;
	add.f32 	%f355, %f353, %f354;
	st.local.f32 	[%rd4], %f355;
	ld.local.f32 	%f356, [%rd4];
	mov.f32 	%f357, %f525;
	add.f32 	%f358, %f356, %f357;
	st.local.f32 	[%rd3], %f358;
	ld.local.f32 	%f359, [%rd3];
	ld.local.f32 	%f360, [%rd4];
	add.f32 	%f361, %f359, %f360;
	mov.f32 	%f525, %f361;
	add.s32 	%r43, %r52, 4;
	mov.f32 	%f362, %f525;
	cvt.rn.f32.u32 	%f363, %r43;
	add.f32 	%f364, %f362, %f363;
	st.local.f32 	[%rd3], %f364;
	mov.f32 	%f365, %f525;
	ld.local.f32 	%f366, [%rd3];
	add.f32 	%f367, %f365, %f366;
	st.local.f32 	[%rd4], %f367;
	ld.local.f32 	%f368, [%rd4];
	mov.f32 	%f369, %f525;
	add.f32 	%f370, %f368, %f369;
	mov.f32 	%f525, %f370;
	ld.local.f32 	%f371, [%rd3];
	mov.f32 	%f372, %f525;
	add.f32 	%f373, %f371, %f372;
	st.local.f32 	[%rd4], %f373;
	ld.local.f32 	%f374, [%rd4];
	mov.f32 	%f375, %f525;
	add.f32 	%f376, %f374, %f375;
	st.local.f32 	[%rd3], %f376;
	ld.local.f32 	%f377, [%rd3];
	ld.local.f32 	%f378, [%rd4];
	add.f32 	%f379, %f377, %f378;
	mov.f32 	%f525, %f379;
	add.s32 	%r44, %r52, 5;
	mov.f32 	%f380, %f525;
	cvt.rn.f32.u32 	%f381, %r44;
	add.f32 	%f382, %f380, %f381;
	st.local.f32 	[%rd3], %f382;
	mov.f32 	%f383, %f525;
	ld.local.f32 	%f384, [%rd3];
	add.f32 	%f385, %f383, %f384;
	st.local.f32 	[%rd4], %f385;
	ld.local.f32 	%f386, [%rd4];
	mov.f32 	%f387, %f525;
	add.f32 	%f388, %f386, %f387;
	mov.f32 	%f525, %f388;
	ld.local.f32 	%f389, [%rd3];
	mov.f32 	%f390, %f525;
	add.f32 	%f391, %f389, %f390;
	st.local.f32 	[%rd4], %f391;
	ld.local.f32 	%f392, [%rd4];
	mov.f32 	%f393, %f525;
	add.f32 	%f394, %f392, %f393;
	st.local.f32 	[%rd3], %f394;
	ld.local.f32 	%f395, [%rd3];
	ld.local.f32 	%f396, [%rd4];
	add.f32 	%f397, %f395, %f396;
	mov.f32 	%f525, %f397;
	add.s32 	%r45, %r52, 6;
	mov.f32 	%f398, %f525;
	cvt.rn.f32.u32 	%f399, %r45;
	add.f32 	%f400, %f398, %f399;
	st.local.f32 	[%rd3], %f400;
	mov.f32 	%f401, %f525;
	ld.local.f32 	%f402, [%rd3];
	add.f32 	%f403, %f401, %f402;
	st.local.f32 	[%rd4], %f403;
	ld.local.f32 	%f404, [%rd4];
	mov.f32 	%f405, %f525;
	add.f32 	%f406, %f404, %f405;
	mov.f32 	%f525, %f406;
	ld.local.f32 	%f407, [%rd3];
	mov.f32 	%f408, %f525;
	add.f32 	%f409, %f407, %f408;
	st.local.f32 	[%rd4], %f409;
	ld.local.f32 	%f410, [%rd4];
	mov.f32 	%f411, %f525;
	add.f32 	%f412, %f410, %f411;
	st.local.f32 	[%rd3], %f412;
	ld.local.f32 	%f413, [%rd3];
	ld.local.f32 	%f414, [%rd4];
	add.f32 	%f415, %f413, %f414;
	mov.f32 	%f525, %f415;
	add.s32 	%r46, %r52, 7;
	mov.f32 	%f416, %f525;
	cvt.rn.f32.u32 	%f417, %r46;
	add.f32 	%f418, %f416, %f417;
	st.local.f32 	[%rd3], %f418;
	mov.f32 	%f419, %f525;
	ld.local.f32 	%f420, [%rd3];
	add.f32 	%f421, %f419, %f420;
	st.local.f32 	[%rd4], %f421;
	ld.local.f32 	%f422, [%rd4];
	mov.f32 	%f423, %f525;
	add.f32 	%f424, %f422, %f423;
	mov.f32 	%f525, %f424;
	ld.local.f32 	%f425, [%rd3];
	mov.f32 	%f426, %f525;
	add.f32 	%f427, %f425, %f426;
	st.local.f32 	[%rd4], %f427;
	ld.local.f32 	%f428, [%rd4];
	mov.f32 	%f429, %f525;
	add.f32 	%f430, %f428, %f429;
	st.local.f32 	[%rd3], %f430;
	ld.local.f32 	%f431, [%rd3];
	ld.local.f32 	%f432, [%rd4];
	add.f32 	%f433, %f431, %f432;
	mov.f32 	%f525, %f433;
	add.s32 	%r52, %r52, 8;
$L__BB5_7:
	setp.eq.s32 	%p6, %r6, 0;
	@%p6 bra 	$L__BB5_13;
	and.b32  	%r9, %r17, 3;
	setp.lt.u32 	%p7, %r6, 4;
	@%p7 bra 	$L__BB5_10;
	mov.f32 	%f434, %f525;
	cvt.rn.f32.u32 	%f435, %r52;
	add.f32 	%f436, %f434, %f435;
	st.local.f32 	[%rd3], %f436;
	mov.f32 	%f437, %f525;
	ld.local.f32 	%f438, [%rd3];
	add.f32 	%f439, %f437, %f438;
	st.local.f32 	[%rd4], %f439;
	ld.local.f32 	%f440, [%rd4];
	mov.f32 	%f441, %f525;
	add.f32 	%f442, %f440, %f441;
	mov.f32 	%f525, %f442;
	ld.local.f32 	%f443, [%rd3];
	mov.f32 	%f444, %f525;
	add.f32 	%f445, %f443, %f444;
	st.local.f32 	[%rd4], %f445;
	ld.local.f32 	%f446, [%rd4];
	mov.f32 	%f447, %f525;
	add.f32 	%f448, %f446, %f447;
	st.local.f32 	[%rd3], %f448;
	ld.local.f32 	%f449, [%rd3];
	ld.local.f32 	%f450, [%rd4];
	add.f32 	%f451, %f449, %f450;
	mov.f32 	%f525, %f451;
	add.s32 	%r47, %r52, 1;
	mov.f32 	%f452, %f525;
	cvt.rn.f32.u32 	%f453, %r47;
	add.f32 	%f454, %f452, %f453;
	st.local.f32 	[%rd3], %f454;
	mov.f32 	%f455, %f525;
	ld.local.f32 	%f456, [%rd3];
	add.f32 	%f457, %f455, %f456;
	st.local.f32 	[%rd4], %f457;
	ld.local.f32 	%f458, [%rd4];
	mov.f32 	%f459, %f525;
	add.f32 	%f460, %f458, %f459;
	mov.f32 	%f525, %f460;
	ld.local.f32 	%f461, [%rd3];
	mov.f32 	%f462, %f525;
	add.f32 	%f463, %f461, %f462;
	st.local.f32 	[%rd4], %f463;
	ld.local.f32 	%f464, [%rd4];
	mov.f32 	%f465, %f525;
	add.f32 	%f466, %f464, %f465;
	st.local.f32 	[%rd3], %f466;
	ld.local.f32 	%f467, [%rd3];
	ld.local.f32 	%f468, [%rd4];
	add.f32 	%f469, %f467, %f468;
	mov.f32 	%f525, %f469;
	add.s32 	%r48, %r52, 2;
	mov.f32 	%f470, %f525;
	cvt.rn.f32.u32 	%f471, %r48;
	add.f32 	%f472, %f470, %f471;
	st.local.f32 	[%rd3], %f472;
	mov.f32 	%f473, %f525;
	ld.local.f32 	%f474, [%rd3];
	add.f32 	%f475, %f473, %f474;
	st.local.f32 	[%rd4], %f475;
	ld.local.f32 	%f476, [%rd4];
	mov.f32 	%f477, %f525;
	add.f32 	%f478, %f476, %f477;
	mov.f32 	%f525, %f478;
	ld.local.f32 	%f479, [%rd3];
	mov.f32 	%f480, %f525;
	add.f32 	%f481, %f479, %f480;
	st.local.f32 	[%rd4], %f481;
	ld.local.f32 	%f482, [%rd4];
	mov.f32 	%f483, %f525;
	add.f32 	%f484, %f482, %f483;
	st.local.f32 	[%rd3], %f484;
	ld.local.f32 	%f485, [%rd3];
	ld.local.f32 	%f486, [%rd4];
	add.f32 	%f487, %f485, %f486;
	mov.f32 	%f525, %f487;
	add.s32 	%r49, %r52, 3;
	mov.f32 	%f488, %f525;
	cvt.rn.f32.u32 	%f489, %r49;
	add.f32 	%f490, %f488, %f489;
	st.local.f32 	[%rd3], %f490;
	mov.f32 	%f491, %f525;
	ld.local.f32 	%f492, [%rd3];
	add.f32 	%f493, %f491, %f492;
	st.local.f32 	[%rd4], %f493;
	ld.local.f32 	%f494, [%rd4];
	mov.f32 	%f495, %f525;
	add.f32 	%f496, %f494, %f495;
	mov.f32 	%f525, %f496;
	ld.local.f32 	%f497, [%rd3];
	mov.f32 	%f498, %f525;
	add.f32 	%f499, %f497, %f498;
	st.local.f32 	[%rd4], %f499;
	ld.local.f32 	%f500, [%rd4];
	mov.f32 	%f501, %f525;
	add.f32 	%f502, %f500, %f501;
	st.local.f32 	[%rd3], %f502;
	ld.local.f32 	%f503, [%rd3];
	ld.local.f32 	%f504, [%rd4];
	add.f32 	%f505, %f503, %f504;
	mov.f32 	%f525, %f505;
	add.s32 	%r52, %r52, 4;
$L__BB5_10:
	setp.eq.s32 	%p8, %r9, 0;
	@%p8 bra 	$L__BB5_13;
	neg.s32 	%r54, %r9;
$L__BB5_12:
	.pragma "nounroll";
	mov.f32 	%f506, %f525;
	cvt.rn.f32.u32 	%f507, %r52;
	add.f32 	%f508, %f506, %f507;
	st.local.f32 	[%rd3], %f508;
	mov.f32 	%f509, %f525;
	ld.local.f32 	%f510, [%rd3];
	add.f32 	%f511, %f509, %f510;
	st.local.f32 	[%rd4], %f511;
	ld.local.f32 	%f512, [%rd4];
	mov.f32 	%f513, %f525;
	add.f32 	%f514, %f512, %f513;
	mov.f32 	%f525, %f514;
	ld.local.f32 	%f515, [%rd3];
	mov.f32 	%f516, %f525;
	add.f32 	%f517, %f515, %f516;
	st.local.f32 	[%rd4], %f517;
	ld.local.f32 	%f518, [%rd4];
	mov.f32 	%f519, %f525;
	add.f32 	%f520, %f518, %f519;
	st.local.f32 	[%rd3], %f520;
	ld.local.f32 	%f521, [%rd3];
	ld.local.f32 	%f522, [%rd4];
	add.f32 	%f523, %f521, %f522;
	mov.f32 	%f525, %f523;
	add.s32 	%r52, %r52, 1;
	add.s32 	%r54, %r54, 1;
	setp.ne.s32 	%p9, %r54, 0;
	@%p9 bra 	$L__BB5_12;
$L__BB5_13:
	mov.f32 	%f524, %f525;
	st.global.f32 	[%rd1], %f524;
	ret;

}
	// .globl	_Z10createDataiPfS_
.visible .entry _Z10createDataiPfS_(
	.param .u32 _Z10createDataiPfS__param_0,
	.param .u64 .ptr .align 1 _Z10createDataiPfS__param_1,
	.param .u64 .ptr .align 1 _Z10createDataiPfS__param_2
)
{
	.local .align 4 .b8 	__local_depot6[8];
	.reg .b64 	%SP;
	.reg .b64 	%SPL;
	.reg .pred 	%p<2>;
	.reg .b32 	%r<8>;
	.reg .b32 	%f<3>;
	.reg .b64 	%rd<12>;

	mov.u64 	%SPL, __local_depot6;
	ld.param.u32 	%r2, [_Z10createDataiPfS__param_0];
	ld.param.u64 	%rd3, [_Z10createDataiPfS__param_1];
	ld.param.u64 	%rd4, [_Z10createDataiPfS__param_2];
	mov.u32 	%r3, %ctaid.x;
	mov.u32 	%r4, %ntid.x;
	mov.u32 	%r5, %tid.x;
	mad.lo.s32 	%r1, %r3, %r4, %r5;
	add.u64 	%rd1, %SPL, 0;
	mov.b32 	%r6, 1065353216;
	st.local.u32 	[%rd1], %r6;
	add.u64 	%rd2, %SPL, 4;
	mov.b32 	%r7, 1073741824;
	st.local.u32 	[%rd2], %r7;
	setp.ge.s32 	%p1, %r1, %r2;
	@%p1 bra 	$L__BB6_2;
	cvta.to.global.u64 	%rd7, %rd3;
	cvta.to.global.u64 	%rd8, %rd4;
	ld.local.f32 	%f1, [%rd1];
	mul.wide.s32 	%rd9, %r1, 4;
	add.s64 	%rd10, %rd7, %rd9;
	st.global.f32 	[%rd10], %f1;
	ld.local.f32 	%f2, [%rd2];
	add.s64 	%rd11, %rd8, %rd9;
	st.global.f32 	[%rd11], %f2;
$L__BB6_2:
	ret;

}


// ===== COMPILED SASS (sm_100) =====

	.target	sm_100

	.elftype	@"ET_EXEC"


//--------------------- .note.nv.tkinfo           --------------------------
	.section	.note.nv.tkinfo,"",@"SHT_NOTE"
	.sectionflags	@"SHF_NOTE_NV_TKINFO"
	.tkinfo
        /*0018*/ 	.word	0x00000002
        /*0030*/ 	.string	""
        /*0030*/ 	.string	"ptxas"
        /*0030*/ 	.string	"Cuda compilation tools, release 13.0, V13.0.88"
        /*0030*/ 	.string	"Build cuda_13.0.r13.0/compiler.36424714_0"
        /*0030*/ 	.string	"-arch sm_100 -m 64 "



//--------------------- .note.nv.cuinfo           --------------------------
	.section	.note.nv.cuinfo,"",@"SHT_NOTE"
	.sectionflags	@"SHF_NOTE_NV_CUINFO"
        /*0018*/ 	.short	0x0002
        /*001a*/ 	.short	0x0064
        /*001c*/ 	.short	0x0082
	.zero		2


//--------------------- .nv.info                  --------------------------
	.section	.nv.info,"",@"SHT_CUDA_INFO"
	.align	4


	//----- nvinfo : EIATTR_REGCOUNT
	.align		4
        /*0000*/ 	.byte	0x04, 0x2f
        /*0002*/ 	.short	(.L_1 - .L_0)
	.align		4
.L_0:
        /*0004*/ 	.word	index@(_Z11addFP32alg1iiPfS_)
        /*0008*/ 	.word	0x00000020


	//----- nvinfo : EIATTR_FRAME_SIZE
	.align		4
.L_1:
        /*000c*/ 	.byte	0x04, 0x11
        /*000e*/ 	.short	(.L_3 - .L_2)
	.align		4
.L_2:
        /*0010*/ 	.word	index@(_Z11addFP32alg1iiPfS_)
        /*0014*/ 	.word	0x00000000


	//----- nvinfo : EIATTR_REGCOUNT
	.align		4
.L_3:
        /*0018*/ 	.byte	0x04, 0x2f
        /*001a*/ 	.short	(.L_5 - .L_4)
	.align		4
.L_4:
        /*001c*/ 	.word	index@(_Z11addFP32alg2iiPfS_)
        /*0020*/ 	.word	0x0000001a


	//----- nvinfo : EIATTR_FRAME_SIZE
	.align		4
.L_5:
        /*0024*/ 	.byte	0x04, 0x11
        /*0026*/ 	.short	(.L_7 - .L_6)
	.align		4
.L_6:
        /*0028*/ 	.word	index@(_Z11addFP32alg2iiPfS_)
        /*002c*/ 	.word	0x00000000


	//----- nvinfo : EIATTR_REGCOUNT
	.align		4
.L_7:
        /*0030*/ 	.byte	0x04, 0x2f
        /*0032*/ 	.short	(.L_9 - .L_8)
	.align		4
.L_8:
        /*0034*/ 	.word	index@(_Z11addFP32alg3iiPfS_)
        /*0038*/ 	.word	0x00000018


	//----- nvinfo : EIATTR_FRAME_SIZE
	.align		4
.L_9:
        /*003c*/ 	.byte	0x04, 0x11
        /*003e*/ 	.short	(.L_11 - .L_10)
	.align		4
.L_10:
        /*0040*/ 	.word	index@(_Z11addFP32alg3iiPfS_)
        /*0044*/ 	.word	0x00000000


	//----- nvinfo : EIATTR_REGCOUNT
	.align		4
.L_11:
        /*0048*/ 	.byte	0x04, 0x2f
        /*004a*/ 	.short	(.L_13 - .L_12)
	.align		4
.L_12:
        /*004c*/ 	.word	index@(_Z11addFP32alg4iiPfS_)
        /*0050*/ 	.word	0x00000018


	//----- nvinfo : EIATTR_FRAME_SIZE
	.align		4
.L_13:
        /*0054*/ 	.byte	0x04, 0x11
        /*0056*/ 	.short	(.L_15 - .L_14)
	.align		4
.L_14:
        /*0058*/ 	.word	index@(_Z11addFP32alg4iiPfS_)
        /*005c*/ 	.word	0x00000000


	//----- nvinfo : EIATTR_REGCOUNT
	.align		4
.L_15:
        /*0060*/ 	.byte	0x04, 0x2f
        /*0062*/ 	.short	(.L_17 - .L_16)
	.align		4
.L_16:
        /*0064*/ 	.word	index@(_Z11addFP32alg5iiPfS_)
        /*0068*/ 	.word	0x0000000a


	//----- nvinfo : EIATTR_FRAME_SIZE
	.align		4
.L_17:
        /*006c*/ 	.byte	0x04, 0x11
        /*006e*/ 	.short	(.L_19 - .L_18)
	.align		4
.L_18:
        /*0070*/ 	.word	index@(_Z11addFP32alg5iiPfS_)
        /*0074*/ 	.word	0x00000000


	//----- nvinfo : EIATTR_REGCOUNT
	.align		4
.L_19:
        /*0078*/ 	.byte	0x04, 0x2f
        /*007a*/ 	.short	(.L_21 - .L_20)
	.align		4
.L_20:
        /*007c*/ 	.word	index@(_Z11addFP32alg6iiPfS_)
        /*0080*/ 	.word	0x00000008


	//----- nvinfo : EIATTR_FRAME_SIZE
	.align		4
.L_21:
        /*0084*/ 	.byte	0x04, 0x11
        /*0086*/ 	.short	(.L_23 - .L_22)
	.align		4
.L_22:
        /*0088*/ 	.word	index@(_Z11addFP32alg6iiPfS_)
        /*008c*/ 	.word	0x00000000


	//----- nvinfo : EIATTR_REGCOUNT
	.align		4
.L_23:
        /*0090*/ 	.byte	0x04, 0x2f
        /*0092*/ 	.short	(.L_25 - .L_24)
	.align		4
.L_24:
        /*0094*/ 	.word	index@(_Z10createDataiPfS_)
        /*0098*/ 	.word	0x0000000c


	//----- nvinfo : EIATTR_FRAME_SIZE
	.align		4
.L_25:
        /*009c*/ 	.byte	0x04, 0x11
        /*009e*/ 	.short	(.L_27 - .L_26)
	.align		4
.L_26:
        /*00a0*/ 	.word	index@(_Z10createDataiPfS_)
        /*00a4*/ 	.word	0x00000000


	//----- nvinfo : EIATTR_MIN_STACK_SIZE
	.align		4
.L_27:
        /*00a8*/ 	.byte	0x04, 0x12
        /*00aa*/ 	.short	(.L_29 - .L_28)
	.align		4
.L_28:
        /*00ac*/ 	.word	index@(_Z10createDataiPfS_)
        /*00b0*/ 	.word	0x00000000


	//----- nvinfo : EIATTR_MIN_STACK_SIZE
	.align		4
.L_29:
        /*00b4*/ 	.byte	0x04, 0x12
        /*00b6*/ 	.short	(.L_31 - .L_30)
	.align		4
.L_30:
        /*00b8*/ 	.word	index@(_Z11addFP32alg6iiPfS_)
        /*00bc*/ 	.word	0x00000000


	//----- nvinfo : EIATTR_MIN_STACK_SIZE
	.align		4
.L_31:
        /*00c0*/ 	.byte	0x04, 0x12
        /*00c2*/ 	.short	(.L_33 - .L_32)
	.align		4
.L_32:
        /*00c4*/ 	.word	index@(_Z11addFP32alg5iiPfS_)
        /*00c8*/ 	.word	0x00000000


	//----- nvinfo : EIATTR_MIN_STACK_SIZE
	.align		4
.L_33:
        /*00cc*/ 	.byte	0x04, 0x12
        /*00ce*/ 	.short	(.L_35 - .L_34)
	.align		4
.L_34:
        /*00d0*/ 	.word	index@(_Z11addFP32alg4iiPfS_)
        /*00d4*/ 	.word	0x00000000


	//----- nvinfo : EIATTR_MIN_STACK_SIZE
	.align		4
.L_35:
        /*00d8*/ 	.byte	0x04, 0x12
        /*00da*/ 	.short	(.L_37 - .L_36)
	.align		4
.L_36:
        /*00dc*/ 	.word	index@(_Z11addFP32alg3iiPfS_)
        /*00e0*/ 	.word	0x00000000


	//----- nvinfo : EIATTR_MIN_STACK_SIZE
	.align		4
.L_37:
        /*00e4*/ 	.byte	0x04, 0x12
        /*00e6*/ 	.short	(.L_39 - .L_38)
	.align		4
.L_38:
        /*00e8*/ 	.word	index@(_Z11addFP32alg2iiPfS_)
        /*00ec*/ 	.word	0x00000000


	//----- nvinfo : EIATTR_MIN_STACK_SIZE
	.align		4
.L_39:
        /*00f0*/ 	.byte	0x04, 0x12
        /*00f2*/ 	.short	(.L_41 - .L_40)
	.align		4
.L_40:
        /*00f4*/ 	.word	index@(_Z11addFP32alg1iiPfS_)
        /*00f8*/ 	.word	0x00000000
.L_41:


//--------------------- .nv.compat                --------------------------
	.section	.nv.compat,"",@"SHT_CUDA_COMPAT_INFO"
	.align	4
        /*0000*/ 	.byte	0x02, 0x09, 0x00, 0x00, 0x02, 0x02, 0x01, 0x00, 0x02, 0x05, 0x05, 0x00, 0x03, 0x07, 0x01, 0x01
        /*0010*/ 	.byte	0x02, 0x03, 0x00, 0x00, 0x02, 0x06, 0x01, 0x00, 0x04, 0x0b, 0x08, 0x00, 0x09, 0x00, 0x00, 0x00
        /*0020*/ 	.byte	0x00, 0x00, 0x00, 0x00


//--------------------- .nv.info._Z10createDataiPfS_ --------------------------
	.section	.nv.info._Z10createDataiPfS_,"",@"SHT_CUDA_INFO"
	.sectionflags	@""
	.align	4


	//----- nvinfo : EIATTR_CUDA_API_VERSION
	.align		4
        /*0000*/ 	.byte	0x04, 0x37
        /*0002*/ 	.short	(.L_43 - .L_42)
.L_42:
        /*0004*/ 	.word	0x00000082


	//----- nvinfo : EIATTR_KPARAM_INFO
	.align		4
.L_43:
        /*0008*/ 	.byte	0x04, 0x17
        /*000a*/ 	.short	(.L_45 - .L_44)
.L_44:
        /*000c*/ 	.word	0x00000000
        /*0010*/ 	.short	0x0002
        /*0012*/ 	.short	0x0010
        /*0014*/ 	.byte	0x00, 0xf5, 0x21, 0x00


	//----- nvinfo : EIATTR_KPARAM_INFO
	.align		4
.L_45:
        /*0018*/ 	.byte	0x04, 0x17
        /*001a*/ 	.short	(.L_47 - .L_46)
.L_46:
        /*001c*/ 	.word	0x00000000
        /*0020*/ 	.short	0x0001
        /*0022*/ 	.short	0x0008
        /*0024*/ 	.byte	0x00, 0xf5, 0x21, 0x00


	//----- nvinfo : EIATTR_KPARAM_INFO
	.align		4
.L_47:
        /*0028*/ 	.byte	0x04, 0x17
        /*002a*/ 	.short	(.L_49 - .L_48)
.L_48:
        /*002c*/ 	.word	0x00000000
        /*0030*/ 	.short	0x0000
        /*0032*/ 	.short	0x0000
        /*0034*/ 	.byte	0x00, 0xf0, 0x11, 0x00


	//----- nvinfo : EIATTR_SPARSE_MMA_MASK
	.align		4
.L_49:
        /*0038*/ 	.byte	0x03, 0x50
        /*003a*/ 	.short	0x0000


	//----- nvinfo : EIATTR_MAXREG_COUNT
	.align		4
        /*003c*/ 	.byte	0x03, 0x1b
        /*003e*/ 	.short	0x00ff


	//----- nvinfo : EIATTR_MERCURY_ISA_VERSION
	.align		4
        /*0040*/ 	.byte	0x03, 0x5f
        /*0042*/ 	.short	0x0101


	//----- nvinfo : EIATTR_VRC_CTA_INIT_COUNT
	.align		4
        /*0044*/ 	.byte	0x02, 0x4a
	.zero		1
	.zero		1


	//----- nvinfo : EIATTR_EXIT_INSTR_OFFSETS
	.align		4
        /*0048*/ 	.byte	0x04, 0x1c
        /*004a*/ 	.short	(.L_51 - .L_50)


	//   ....[0]....
.L_50:
        /*004c*/ 	.word	0x00000070


	//   ....[1]....
        /*0050*/ 	.word	0x00000110


	//----- nvinfo : EIATTR_CBANK_PARAM_SIZE
	.align		4
.L_51:
        /*0054*/ 	.byte	0x03, 0x19
        /*0056*/ 	.short	0x0018


	//----- nvinfo : EIATTR_PARAM_CBANK
	.align		4
        /*0058*/ 	.byte	0x04, 0x0a
        /*005a*/ 	.short	(.L_53 - .L_52)
	.align		4
.L_52:
        /*005c*/ 	.word	index@(.nv.constant0._Z10createDataiPfS_)
        /*0060*/ 	.short	0x0380
        /*0062*/ 	.short	0x0018


	//----- nvinfo : EIATTR_SW_WAR
	.align		4
.L_53:
        /*0064*/ 	.byte	0x04, 0x36
        /*0066*/ 	.short	(.L_55 - .L_54)
.L_54:
        /*0068*/ 	.word	0x00000008
.L_55:


//--------------------- .nv.info._Z11addFP32alg6iiPfS_ --------------------------
	.section	.nv.info._Z11addFP32alg6iiPfS_,"",@"SHT_CUDA_INFO"
	.sectionflags	@""
	.align	4


	//----- nvinfo : EIATTR_CUDA_API_VERSION
	.align		4
        /*0000*/ 	.byte	0x04, 0x37
        /*0002*/ 	.short	(.L_57 - .L_56)
.L_56:
        /*0004*/ 	.word	0x00000082


	//----- nvinfo : EIATTR_KPARAM_INFO
	.align		4
.L_57:
        /*0008*/ 	.byte	0x04, 0x17
        /*000a*/ 	.short	(.L_59 - .L_58)
.L_58:
        /*000c*/ 	.word	0x00000000
        /*0010*/ 	.short	0x0003
        /*0012*/ 	.short	0x0010
        /*0014*/ 	.byte	0x00, 0xf5, 0x21, 0x00


	//----- nvinfo : EIATTR_KPARAM_INFO
	.align		4
.L_59:
        /*0018*/ 	.byte	0x04, 0x17
        /*001a*/ 	.short	(.L_61 - .L_60)
.L_60:
        /*001c*/ 	.word	0x00000000
        /*0020*/ 	.short	0x0002
        /*0022*/ 	.short	0x0008
        /*0024*/ 	.byte	0x00, 0xf5, 0x21, 0x00


	//----- nvinfo : EIATTR_KPARAM_INFO
	.align		4
.L_61:
        /*0028*/ 	.byte	0x04, 0x17
        /*002a*/ 	.short	(.L_63 - .L_62)
.L_62:
        /*002c*/ 	.word	0x00000000
        /*0030*/ 	.short	0x0001
        /*0032*/ 	.short	0x0004
        /*0034*/ 	.byte	0x00, 0xf0, 0x11, 0x00


	//----- nvinfo : EIATTR_KPARAM_INFO
	.align		4
.L_63:
        /*0038*/ 	.byte	0x04, 0x17
        /*003a*/ 	.short	(.L_65 - .L_64)
.L_64:
        /*003c*/ 	.word	0x00000000
        /*0040*/ 	.short	0x0000
        /*0042*/ 	.short	0x0000
        /*0044*/ 	.byte	0x00, 0xf0, 0x11, 0x00


	//----- nvinfo : EIATTR_SPARSE_MMA_MASK
	.align		4
.L_65:
        /*0048*/ 	.byte	0x03, 0x50
        /*004a*/ 	.short	0x0000


	//----- nvinfo : EIATTR_MAXREG_COUNT
	.align		4
        /*004c*/ 	.byte	0x03, 0x1b
        /*004e*/ 	.short	0x00ff


	//----- nvinfo : EIATTR_MERCURY_ISA_VERSION
	.align		4
        /*0050*/ 	.byte	0x03, 0x5f
        /*0052*/ 	.short	0x0101


	//----- nvinfo : EIATTR_VRC_CTA_INIT_COUNT
	.align		4
        /*0054*/ 	.byte	0x02, 0x4a
	.zero		1
	.zero		1


	//----- nvinfo : EIATTR_EXIT_INSTR_OFFSETS
	.align		4
        /*0058*/ 	.byte	0x04, 0x1c
        /*005a*/ 	.short	(.L_67 - .L_66)


	//   ....[0]....
.L_66:
        /*005c*/ 	.word	0x000010d0


	//----- nvinfo : EIATTR_CBANK_PARAM_SIZE
	.align		4
.L_67:
        /*0060*/ 	.byte	0x03, 0x19
        /*0062*/ 	.short	0x0018


	//----- nvinfo : EIATTR_PARAM_CBANK
	.align		4
        /*0064*/ 	.byte	0x04, 0x0a
        /*0066*/ 	.short	(.L_69 - .L_68)
	.align		4
.L_68:
        /*0068*/ 	.word	index@(.nv.constant0._Z11addFP32alg6iiPfS_)
        /*006c*/ 	.short	0x0380
        /*006e*/ 	.short	0x0018


	//----- nvinfo : EIATTR_SW_WAR
	.align		4
.L_69:
        /*0070*/ 	.byte	0x04, 0x36
        /*0072*/ 	.short	(.L_71 - .L_70)
.L_70:
        /*0074*/ 	.word	0x00000008
.L_71:


//--------------------- .nv.info._Z11addFP32alg5iiPfS_ --------------------------
	.section	.nv.info._Z11addFP32alg5iiPfS_,"",@"SHT_CUDA_INFO"
	.sectionflags	@""
	.align	4


	//----- nvinfo : EIATTR_CUDA_API_VERSION
	.align		4
        /*0000*/ 	.byte	0x04, 0x37
        /*0002*/ 	.short	(.L_73 - .L_72)
.L_72:
        /*0004*/ 	.word	0x00000082


	//----- nvinfo : EIATTR_KPARAM_INFO
	.align		4
.L_73:
        /*0008*/ 	.byte	0x04, 0x17
        /*000a*/ 	.short	(.L_75 - .L_74)
.L_74:
        /*000c*/ 	.word	0x00000000
        /*0010*/ 	.short	0x0003
        /*0012*/ 	.short	0x0010
        /*0014*/ 	.byte	0x00, 0xf5, 0x21, 0x00


	//----- nvinfo : EIATTR_KPARAM_INFO
	.align		4
.L_75:
        /*0018*/ 	.byte	0x04, 0x17
        /*001a*/ 	.short	(.L_77 - .L_76)
.L_76:
        /*001c*/ 	.word	0x00000000
        /*0020*/ 	.short	0x0002
        /*0022*/ 	.short	0x0008
        /*0024*/ 	.byte	0x00, 0xf5, 0x21, 0x00


	//----- nvinfo : EIATTR_KPARAM_INFO
	.align		4
.L_77:
        /*0028*/ 	.byte	0x04, 0x17
        /*002a*/ 	.short	(.L_79 - .L_78)
.L_78:
        /*002c*/ 	.word	0x00000000
        /*0030*/ 	.short	0x0001
        /*0032*/ 	.short	0x0004
        /*0034*/ 	.byte	0x00, 0xf0, 0x11, 0x00


	//----- nvinfo : EIATTR_KPARAM_INFO
	.align		4
.L_79:
        /*0038*/ 	.byte	0x04, 0x17
        /*003a*/ 	.short	(.L_81 - .L_80)
.L_80:
        /*003c*/ 	.word	0x00000000
        /*0040*/ 	.short	0x0000
        /*0042*/ 	.short	0x0000
        /*0044*/ 	.byte	0x00, 0xf0, 0x11, 0x00


	//----- nvinfo : EIATTR_SPARSE_MMA_MASK
	.align		4
.L_81:
        /*0048*/ 	.byte	0x03, 0x50
        /*004a*/ 	.short	0x0000


	//----- nvinfo : EIATTR_MAXREG_COUNT
	.align		4
        /*004c*/ 	.byte	0x03, 0x1b
        /*004e*/ 	.short	0x00ff


	//----- nvinfo : EIATTR_MERCURY_ISA_VERSION
	.align		4
        /*0050*/ 	.byte	0x03, 0x5f
        /*0052*/ 	.short	0x0101


	//----- nvinfo : EIATTR_VRC_CTA_INIT_COUNT
	.align		4
        /*0054*/ 	.byte	0x02, 0x4a
	.zero		1
	.zero		1


	//----- nvinfo : EIATTR_EXIT_INSTR_OFFSETS
	.align		4
        /*0058*/ 	.byte	0x04, 0x1c
        /*005a*/ 	.short	(.L_83 - .L_82)


	//   ....[0]....
.L_82:
        /*005c*/ 	.word	0x00000b60


	//----- nvinfo : EIATTR_CBANK_PARAM_SIZE
	.align		4
.L_83:
        /*0060*/ 	.byte	0x03, 0x19
        /*0062*/ 	.short	0x0018


	//----- nvinfo : EIATTR_PARAM_CBANK
	.align		4
        /*0064*/ 	.byte	0x04, 0x0a
        /*0066*/ 	.short	(.L_85 - .L_84)
	.align		4
.L_84:
        /*0068*/ 	.word	index@(.nv.constant0._Z11addFP32alg5iiPfS_)
        /*006c*/ 	.short	0x0380
        /*006e*/ 	.short	0x0018


	//----- nvinfo : EIATTR_SW_WAR
	.align		4
.L_85:
        /*0070*/ 	.byte	0x04, 0x36
        /*0072*/ 	.short	(.L_87 - .L_86)
.L_86:
        /*0074*/ 	.word	0x00000008
.L_87:


//--------------------- .nv.info._Z11addFP32alg4iiPfS_ --------------------------
	.section	.nv.info._Z11addFP32alg4iiPfS_,"",@"SHT_CUDA_INFO"
	.sectionflags	@""
	.align	4


	//----- nvinfo : EIATTR_CUDA_API_VERSION
	.align		4
        /*0000*/ 	.byte	0x04, 0x37
        /*0002*/ 	.short	(.L_89 - .L_88)
.L_88:
        /*0004*/ 	.word	0x00000082


	//----- nvinfo : EIATTR_KPARAM_INFO
	.align		4
.L_89:
        /*0008*/ 	.byte	0x04, 0x17
        /*000a*/ 	.short	(.L_91 - .L_90)
.L_90:
        /*000c*/ 	.word	0x00000000
        /*0010*/ 	.short	0x0003
        /*0012*/ 	.short	0x0010
        /*0014*/ 	.byte	0x00, 0xf5, 0x21, 0x00


	//----- nvinfo : EIATTR_KPARAM_INFO
	.align		4
.L_91:
        /*0018*/ 	.byte	0x04, 0x17
        /*001a*/ 	.short	(.L_93 - .L_92)
.L_92:
        /*001c*/ 	.word	0x00000000
        /*0020*/ 	.short	0x0002
        /*0022*/ 	.short	0x0008
        /*0024*/ 	.byte	0x00, 0xf5, 0x21, 0x00


	//----- nvinfo : EIATTR_KPARAM_INFO
	.align		4
.L_93:
        /*0028*/ 	.byte	0x04, 0x17
        /*002a*/ 	.short	(.L_95 - .L_94)
.L_94:
        /*002c*/ 	.word	0x00000000
        /*0030*/ 	.short	0x0001
        /*0032*/ 	.short	0x0004
        /*0034*/ 	.byte	0x00, 0xf0, 0x11, 0x00


	//----- nvinfo : EIATTR_KPARAM_INFO
	.align		4
.L_95:
        /*0038*/ 	.byte	0x04, 0x17
        /*003a*/ 	.short	(.L_97 - .L_96)
.L_96:
        /*003c*/ 	.word	0x00000000
        /*0040*/ 	.short	0x0000
        /*0042*/ 	.short	0x0000
        /*0044*/ 	.byte	0x00, 0xf0, 0x11, 0x00


	//----- nvinfo : EIATTR_SPARSE_MMA_MASK
	.align		4
.L_97:
        /*0048*/ 	.byte	0x03, 0x50
        /*004a*/ 	.short	0x0000


	//----- nvinfo : EIATTR_MAXREG_COUNT
	.align		4
        /*004c*/ 	.byte	0x03, 0x1b
        /*004e*/ 	.short	0x00ff


	//----- nvinfo : EIATTR_MERCURY_ISA_VERSION
	.align		4
        /*0050*/ 	.byte	0x03, 0x5f
        /*0052*/ 	.short	0x0101


	//----- nvinfo : EIATTR_VRC_CTA_INIT_COUNT
	.align		4
        /*0054*/ 	.byte	0x02, 0x4a
	.zero		1
	.zero		1


	//----- nvinfo : EIATTR_EXIT_INSTR_OFFSETS
	.align		4
        /*0058*/ 	.byte	0x04, 0x1c
        /*005a*/ 	.short	(.L_99 - .L_98)


	//   ....[0]....
.L_98:
        /*005c*/ 	.word	0x00000080


	//   ....[1]....
        /*0060*/ 	.word	0x000007a0


	//   ....[2]....
        /*0064*/ 	.word	0x00000a20


	//----- nvinfo : EIATTR_CRS_STACK_SIZE
	.align		4
.L_99:
        /*0068*/ 	.byte	0x04, 0x1e
        /*006a*/ 	.short	(.L_101 - .L_100)
.L_100:
        /*006c*/ 	.word	0x00000000


	//----- nvinfo : EIATTR_CBANK_PARAM_SIZE
	.align		4
.L_101:
        /*0070*/ 	.byte	0x03, 0x19
        /*0072*/ 	.short	0x0018


	//----- nvinfo : EIATTR_PARAM_CBANK
	.align		4
        /*0074*/ 	.byte	0x04, 0x0a
        /*0076*/ 	.short	(.L_103 - .L_102)
	.align		4
.L_102:
        /*0078*/ 	.word	index@(.nv.constant0._Z11addFP32alg4iiPfS_)
        /*007c*/ 	.short	0x0380
        /*007e*/ 	.short	0x0018


	//----- nvinfo : EIATTR_SW_WAR
	.align		4
.L_103:
        /*0080*/ 	.byte	0x04, 0x36
        /*0082*/ 	.short	(.L_105 - .L_104)
.L_104:
        /*0084*/ 	.word	0x00000008
.L_105:


//--------------------- .nv.info._Z11addFP32alg3iiPfS_ --------------------------
	.section	.nv.info._Z11addFP32alg3iiPfS_,"",@"SHT_CUDA_INFO"
	.sectionflags	@""
	.align	4


	//----- nvinfo : EIATTR_CUDA_API_VERSION
	.align		4
        /*0000*/ 	.byte	0x04, 0x37
        /*0002*/ 	.short	(.L_107 - .L_106)
.L_106:
        /*0004*/ 	.word	0x00000082


	//----- nvinfo : EIATTR_KPARAM_INFO
	.align		4
.L_107:
        /*0008*/ 	.byte	0x04, 0x17
        /*000a*/ 	.short	(.L_109 - .L_108)
.L_108:
        /*000c*/ 	.word	0x00000000
        /*0010*/ 	.short	0x0003
        /*0012*/ 	.short	0x0010
        /*0014*/ 	.byte	0x00, 0xf5, 0x21, 0x00


	//----- nvinfo : EIATTR_KPARAM_INFO
	.align		4
.L_109:
        /*0018*/ 	.byte	0x04, 0x17
        /*001a*/ 	.short	(.L_111 - .L_110)
.L_110:
        /*001c*/ 	.word	0x00000000
        /*0020*/ 	.short	0x0002
        /*0022*/ 	.short	0x0008
        /*0024*/ 	.byte	0x00, 0xf5, 0x21, 0x00


	//----- nvinfo : EIATTR_KPARAM_INFO
	.align		4
.L_111:
        /*0028*/ 	.byte	0x04, 0x17
        /*002a*/ 	.short	(.L_113 - .L_112)
.L_112:
        /*002c*/ 	.word	0x00000000
        /*0030*/ 	.short	0x0001
        /*0032*/ 	.short	0x0004
        /*0034*/ 	.byte	0x00, 0xf0, 0x11, 0x00


	//----- nvinfo : EIATTR_KPARAM_INFO
	.align		4
.L_113:
        /*0038*/ 	.byte	0x04, 0x17
        /*003a*/ 	.short	(.L_115 - .L_114)
.L_114:
        /*003c*/ 	.word	0x00000000
        /*0040*/ 	.short	0x0000
        /*0042*/ 	.short	0x0000
        /*0044*/ 	.byte	0x00, 0xf0, 0x11, 0x00


	//----- nvinfo : EIATTR_SPARSE_MMA_MASK
	.align		4
.L_115:
        /*0048*/ 	.byte	0x03, 0x50
        /*004a*/ 	.short	0x0000


	//----- nvinfo : EIATTR_MAXREG_COUNT
	.align		4
        /*004c*/ 	.byte	0x03, 0x1b
        /*004e*/ 	.short	0x00ff


	//----- nvinfo : EIATTR_MERCURY_ISA_VERSION
	.align		4
        /*0050*/ 	.byte	0x03, 0x5f
        /*0052*/ 	.short	0x0101


	//----- nvinfo : EIATTR_VRC_CTA_INIT_COUNT
	.align		4
        /*0054*/ 	.byte	0x02, 0x4a
	.zero		1
	.zero		1


	//----- nvinfo : EIATTR_EXIT_INSTR_OFFSETS
	.align		4
        /*0058*/ 	.byte	0x04, 0x1c
        /*005a*/ 	.short	(.L_117 - .L_116)


	//   ....[0]....
.L_116:
        /*005c*/ 	.word	0x00000080


	//   ....[1]....
        /*0060*/ 	.word	0x00000730


	//   ....[2]....
        /*0064*/ 	.word	0x00000990


	//----- nvinfo : EIATTR_CRS_STACK_SIZE
	.align		4
.L_117:
        /*0068*/ 	.byte	0x04, 0x1e
        /*006a*/ 	.short	(.L_119 - .L_118)
.L_118:
        /*006c*/ 	.word	0x00000000


	//----- nvinfo : EIATTR_CBANK_PARAM_SIZE
	.align		4
.L_119:
        /*0070*/ 	.byte	0x03, 0x19
        /*0072*/ 	.short	0x0018


	//----- nvinfo : EIATTR_PARAM_CBANK
	.align		4
        /*0074*/ 	.byte	0x04, 0x0a
        /*0076*/ 	.short	(.L_121 - .L_120)
	.align		4
.L_120:
        /*0078*/ 	.word	index@(.nv.constant0._Z11addFP32alg3iiPfS_)
        /*007c*/ 	.short	0x0380
        /*007e*/ 	.short	0x0018


	//----- nvinfo : EIATTR_SW_WAR
	.align		4
.L_121:
        /*0080*/ 	.byte	0x04, 0x36
        /*0082*/ 	.short	(.L_123 - .L_122)
.L_122:
        /*0084*/ 	.word	0x00000008
.L_123:


//--------------------- .nv.info._Z11addFP32alg2iiPfS_ --------------------------
	.section	.nv.info._Z11addFP32alg2iiPfS_,"",@"SHT_CUDA_INFO"
	.sectionflags	@""
	.align	4


	//----- nvinfo : EIATTR_CUDA_API_VERSION
	.align		4
        /*0000*/ 	.byte	0x04, 0x37
        /*0002*/ 	.short	(.L_125 - .L_124)
.L_124:
        /*0004*/ 	.word	0x00000082


	//----- nvinfo : EIATTR_KPARAM_INFO
	.align		4
.L_125:
        /*0008*/ 	.byte	0x04, 0x17
        /*000a*/ 	.short	(.L_127 - .L_126)
.L_126:
        /*000c*/ 	.word	0x00000000
        /*0010*/ 	.short	0x0003
        /*0012*/ 	.short	0x0010
        /*0014*/ 	.byte	0x00, 0xf5, 0x21, 0x00


	//----- nvinfo : EIATTR_KPARAM_INFO
	.align		4
.L_127:
        /*0018*/ 	.byte	0x04, 0x17
        /*001a*/ 	.short	(.L_129 - .L_128)
.L_128:
        /*001c*/ 	.word	0x00000000
        /*0020*/ 	.short	0x0002
        /*0022*/ 	.short	0x0008
        /*0024*/ 	.byte	0x00, 0xf5, 0x21, 0x00


	//----- nvinfo : EIATTR_KPARAM_INFO
	.align		4
.L_129:
        /*0028*/ 	.byte	0x04, 0x17
        /*002a*/ 	.short	(.L_131 - .L_130)
.L_130:
        /*002c*/ 	.word	0x00000000
        /*0030*/ 	.short	0x0001
        /*0032*/ 	.short	0x0004
        /*0034*/ 	.byte	0x00, 0xf0, 0x11, 0x00


	//----- nvinfo : EIATTR_KPARAM_INFO
	.align		4
.L_131:
        /*0038*/ 	.byte	0x04, 0x17
        /*003a*/ 	.short	(.L_133 - .L_132)
.L_132:
        /*003c*/ 	.word	0x00000000
        /*0040*/ 	.short	0x0000
        /*0042*/ 	.short	0x0000
        /*0044*/ 	.byte	0x00, 0xf0, 0x11, 0x00


	//----- nvinfo : EIATTR_SPARSE_MMA_MASK
	.align		4
.L_133:
        /*0048*/ 	.byte	0x03, 0x50
        /*004a*/ 	.short	0x0000


	//----- nvinfo : EIATTR_MAXREG_COUNT
	.align		4
        /*004c*/ 	.byte	0x03, 0x1b
        /*004e*/ 	.short	0x00ff


	//----- nvinfo : EIATTR_MERCURY_ISA_VERSION
	.align		4
        /*0050*/ 	.byte	0x03, 0x5f
        /*0052*/ 	.short	0x0101


	//----- nvinfo : EIATTR_VRC_CTA_INIT_COUNT
	.align		4
        /*0054*/ 	.byte	0x02, 0x4a
	.zero		1
	.zero		1


	//----- nvinfo : EIATTR_EXIT_INSTR_OFFSETS
	.align		4
        /*0058*/ 	.byte	0x04, 0x1c
        /*005a*/ 	.short	(.L_135 - .L_134)


	//   ....[0]....
.L_134:
        /*005c*/ 	.word	0x00000080


	//   ....[1]....
        /*0060*/ 	.word	0x000009b0


	//   ....[2]....
        /*0064*/ 	.word	0x00000db0


	//----- nvinfo : EIATTR_CRS_STACK_SIZE
	.align		4
.L_135:
        /*0068*/ 	.byte	0x04, 0x1e
        /*006a*/ 	.short	(.L_137 - .L_136)
.L_136:
        /*006c*/ 	.word	0x00000000


	//----- nvinfo : EIATTR_CBANK_PARAM_SIZE
	.align		4
.L_137:
        /*0070*/ 	.byte	0x03, 0x19
        /*0072*/ 	.short	0x0018


	//----- nvinfo : EIATTR_PARAM_CBANK
	.align		4
        /*0074*/ 	.byte	0x04, 0x0a
        /*0076*/ 	.short	(.L_139 - .L_138)
	.align		4
.L_138:
        /*0078*/ 	.word	index@(.nv.constant0._Z11addFP32alg2iiPfS_)
        /*007c*/ 	.short	0x0380
        /*007e*/ 	.short	0x0018


	//----- nvinfo : EIATTR_SW_WAR
	.align		4
.L_139:
        /*0080*/ 	.byte	0x04, 0x36
        /*0082*/ 	.short	(.L_141 - .L_140)
.L_140:
        /*0084*/ 	.word	0x00000008
.L_141:


//--------------------- .nv.info._Z11addFP32alg1iiPfS_ --------------------------
	.section	.nv.info._Z11addFP32alg1iiPfS_,"",@"SHT_CUDA_INFO"
	.sectionflags	@""
	.align	4


	//----- nvinfo : EIATTR_CUDA_API_VERSION
	.align		4
        /*0000*/ 	.byte	0x04, 0x37
        /*0002*/ 	.short	(.L_143 - .L_142)
.L_142:
        /*0004*/ 	.word	0x00000082


	//----- nvinfo : EIATTR_KPARAM_INFO
	.align		4
.L_143:
        /*0008*/ 	.byte	0x04, 0x17
        /*000a*/ 	.short	(.L_145 - .L_144)
.L_144:
        /*000c*/ 	.word	0x00000000
        /*0010*/ 	.short	0x0003
        /*0012*/ 	.short	0x0010
        /*0014*/ 	.byte	0x00, 0xf5, 0x21, 0x00


	//----- nvinfo : EIATTR_KPARAM_INFO
	.align		4
.L_145:
        /*0018*/ 	.byte	0x04, 0x17
        /*001a*/ 	.short	(.L_147 - .L_146)
.L_146:
        /*001c*/ 	.word	0x00000000
        /*0020*/ 	.short	0x0002
        /*0022*/ 	.short	0x0008
        /*0024*/ 	.byte	0x00, 0xf5, 0x21, 0x00


	//----- nvinfo : EIATTR_KPARAM_INFO
	.align		4
.L_147:
        /*0028*/ 	.byte	0x04, 0x17
        /*002a*/ 	.short	(.L_149 - .L_148)
.L_148:
        /*002c*/ 	.word	0x00000000
        /*0030*/ 	.short	0x0001
        /*0032*/ 	.short	0x0004
        /*0034*/ 	.byte	0x00, 0xf0, 0x11, 0x00


	//----- nvinfo : EIATTR_KPARAM_INFO
	.align		4
.L_149:
        /*0038*/ 	.byte	0x04, 0x17
        /*003a*/ 	.short	(.L_151 - .L_150)
.L_150:
        /*003c*/ 	.word	0x00000000
        /*0040*/ 	.short	0x0000
        /*0042*/ 	.short	0x0000
        /*0044*/ 	.byte	0x00, 0xf0, 0x11, 0x00


	//----- nvinfo : EIATTR_SPARSE_MMA_MASK
	.align		4
.L_151:
        /*0048*/ 	.byte	0x03, 0x50
        /*004a*/ 	.short	0x0000


	//----- nvinfo : EIATTR_MAXREG_COUNT
	.align		4
        /*004c*/ 	.byte	0x03, 0x1b
        /*004e*/ 	.short	0x00ff


	//----- nvinfo : EIATTR_MERCURY_ISA_VERSION
	.align		4
        /*0050*/ 	.byte	0x03, 0x5f
        /*0052*/ 	.short	0x0101


	//----- nvinfo : EIATTR_VRC_CTA_INIT_COUNT
	.align		4
        /*0054*/ 	.byte	0x02, 0x4a
	.zero		1
	.zero		1


	//----- nvinfo : EIATTR_EXIT_INSTR_OFFSETS
	.align		4
        /*0058*/ 	.byte	0x04, 0x1c
        /*005a*/ 	.short	(.L_153 - .L_152)


	//   ....[0]....
.L_152:
        /*005c*/ 	.word	0x00000080


	//   ....[1]....
        /*0060*/ 	.word	0x000008b0


	//   ....[2]....
        /*0064*/ 	.word	0x00000b60


	//----- nvinfo : EIATTR_CRS_STACK_SIZE
	.align		4
.L_153:
        /*0068*/ 	.byte	0x04, 0x1e
        /*006a*/ 	.short	(.L_155 - .L_154)
.L_154:
        /*006c*/ 	.word	0x00000000


	//----- nvinfo : EIATTR_CBANK_PARAM_SIZE
	.align		4
.L_155:
        /*0070*/ 	.byte	0x03, 0x19
        /*0072*/ 	.short	0x0018


	//----- nvinfo : EIATTR_PARAM_CBANK
	.align		4
        /*0074*/ 	.byte	0x04, 0x0a
        /*0076*/ 	.short	(.L_157 - .L_156)
	.align		4
.L_156:
        /*0078*/ 	.word	index@(.nv.constant0._Z11addFP32alg1iiPfS_)
        /*007c*/ 	.short	0x0380
        /*007e*/ 	.short	0x0018


	//----- nvinfo : EIATTR_SW_WAR
	.align		4
.L_157:
        /*0080*/ 	.byte	0x04, 0x36
        /*0082*/ 	.short	(.L_159 - .L_158)
.L_158:
        /*0084*/ 	.word	0x00000008
.L_159:


//--------------------- .nv.callgraph             --------------------------
	.section	.nv.callgraph,"",@"SHT_CUDA_CALLGRAPH"
	.align	4
	.sectionentsize	8
	.align		4
        /*0000*/ 	.word	0x00000000
	.align		4
        /*0004*/ 	.word	0xffffffff
	.align		4
        /*0008*/ 	.word	0x00000000
	.align		4
        /*000c*/ 	.word	0xfffffffe
	.align		4
        /*0010*/ 	.word	0x00000000
	.align		4
        /*0014*/ 	.word	0xfffffffd
	.align		4
        /*0018*/ 	.word	0x00000000
	.align		4
        /*001c*/ 	.word	0xfffffffc


//--------------------- .text._Z10createDataiPfS_ --------------------------
	.section	.text._Z10createDataiPfS_,"ax",@progbits
	.align	128
        .global         _Z10createDataiPfS_
        .type           _Z10createDataiPfS_,@function
        .size           _Z10createDataiPfS_,(.L_x_35 - _Z10createDataiPfS_)
        .other          _Z10createDataiPfS_,@"STO_CUDA_ENTRY STV_DEFAULT"
_Z10createDataiPfS_:
.text._Z10createDataiPfS_:
[----:B------:R-:W-:Y:S01]  /*0000*/  LDC R1, c[0x0][0x37c] ;  /* 0x0000df00ff017b82 */ /* 0x000fe20000000800 */
[----:B------:R-:W0:Y:S07]  /*0010*/  S2R R0, SR_TID.X ;  /* 0x0000000000007919 */ /* 0x000e2e0000002100 */
[----:B------:R-:W0:Y:S01]  /*0020*/  S2UR UR4, SR_CTAID.X ;  /* 0x00000000000479c3 */ /* 0x000e220000002500 */
[----:B------:R-:W1:Y:S07]  /*0030*/  LDCU UR5, c[0x0][0x380] ;  /* 0x00007000ff0577ac */ /* 0x000e6e0008000800 */
[----:B------:R-:W0:Y:S02]  /*0040*/  LDC R7, c[0x0][0x360] ;  /* 0x0000d800ff077b82 */ /* 0x000e240000000800 */
[----:B0-----:R-:W-:-:S05]  /*0050*/  IMAD R7, R7, UR4, R0 ;  /* 0x0000000407077c24 */ /* 0x001fca000f8e0200 */
[----:B-1----:R-:W-:-:S13]  /*0060*/  ISETP.GE.AND P0, PT, R7, UR5, PT ;  /* 0x0000000507007c0c */ /* 0x002fda000bf06270 */
[----:B------:R-:W-:Y:S05]  /*0070*/  @P0 EXIT ;  /* 0x000000000000094d */ /* 0x000fea0003800000 */
[----:B------:R-:W0:Y:S01]  /*0080*/  LDC.64 R2, c[0x0][0x388] ;  /* 0x0000e200ff027b82 */ /* 0x000e220000000a00 */
[----:B------:R-:W1:Y:S01]  /*0090*/  LDCU.64 UR4, c[0x0][0x358] ;  /* 0x00006b00ff0477ac */ /* 0x000e620008000a00 */
[----:B------:R-:W-:-:S06]  /*00a0*/  MOV R9, 0x40000000 ;  /* 0x4000000000097802 */ /* 0x000fcc0000000f00 */
[----:B------:R-:W2:Y:S01]  /*00b0*/  LDC.64 R4, c[0x0][0x390] ;  /* 0x0000e400ff047b82 */ /* 0x000ea20000000a00 */
[----:B0-----:R-:W-:-:S04]  /*00c0*/  IMAD.WIDE R2, R7, 0x4, R2 ;  /* 0x0000000407027825 */ /* 0x001fc800078e0202 */
[----:B--2---:R-:W-:-:S04]  /*00d0*/  IMAD.WIDE R4, R7, 0x4, R4 ;  /* 0x0000000407047825 */ /* 0x004fc800078e0204 */
[----:B------:R-:W-:-:S05]  /*00e0*/  HFMA2 R7, -RZ, RZ, 1.875, 0 ;  /* 0x3f800000ff077431 */ /* 0x000fca00000001ff */
[----:B-1----:R-:W-:Y:S04]  /*00f0*/  STG.E desc[UR4][R2.64], R7 ;  /* 0x0000000702007986 */ /* 0x002fe8000c101904 */
[----:B------:R-:W-:Y:S01]  /*0100*/  STG.E desc[UR4][R4.64], R9 ;  /* 0x0000000904007986 */ /* 0x000fe2000c101904 */
[----:B------:R-:W-:Y:S05]  /*0110*/  EXIT ;  /* 0x000000000000794d */ /* 0x000fea0003800000 */
.L_x_0:
[----:B------:R-:W-:-:S00]  /*0120*/  BRA `(.L_x_0) ;  /* 0xfffffffc00fc7947 */ /* 0x000fc0000383ffff */
[----:B------:R-:W-:-:S00]  /*0130*/  NOP ;  /* 0x0000000000007918 */ /* 0x000fc00000000000 */
        /* <DEDUP_REMOVED lines=12> */
.L_x_35:


//--------------------- .text._Z11addFP32alg6iiPfS_ --------------------------
	.section	.text._Z11addFP32alg6iiPfS_,"ax",@progbits
	.align	128
        .global         _Z11addFP32alg6iiPfS_
        .type           _Z11addFP32alg6iiPfS_,@function
        .size           _Z11addFP32alg6iiPfS_,(.L_x_36 - _Z11addFP32alg6iiPfS_)
        .other          _Z11addFP32alg6iiPfS_,@"STO_CUDA_ENTRY STV_DEFAULT"
_Z11addFP32alg6iiPfS_:
.text._Z11addFP32alg6iiPfS_:
[----:B------:R-:W-:Y:S01]  /*0000*/  LDC R1, c[0x0][0x37c] ;  /* 0x0000df00ff017b82 */ /* 0x000fe20000000800 */
[----:B------:R-:W0:Y:S07]  /*0010*/  S2R R0, SR_TID.X ;  /* 0x0000000000007919 */ /* 0x000e2e0000002100 */
[----:B------:R-:W0:Y:S01]  /*0020*/  S2UR UR4, SR_CTAID.X ;  /* 0x00000000000479c3 */ /* 0x000e220000002500 */
[----:B------:R-:W1:Y:S01]  /*0030*/  LDCU.64 UR10, c[0x0][0x358] ;  /* 0x00006b00ff0a77ac */ /* 0x000e620008000a00 */
[----:B------:R-:W2:Y:S06]  /*0040*/  LDCU UR6, c[0x0][0x384] ;  /* 0x00007080ff0677ac */ /* 0x000eac0008000800 */
[----:B------:R-:W0:Y:S08]  /*0050*/  LDC R5, c[0x0][0x360] ;  /* 0x0000d800ff057b82 */ /* 0x000e300000000800 */
[----:B------:R-:W3:Y:S01]  /*0060*/  LDC.64 R2, c[0x0][0x388] ;  /* 0x0000e200ff027b82 */ /* 0x000ee20000000a00 */
[----:B0-----:R-:W-:-:S04]  /*0070*/  IMAD R5, R5, UR4, R0 ;  /* 0x0000000405057c24 */ /* 0x001fc8000f8e0200 */
[----:B---3--:R-:W-:-:S05]  /*0080*/  IMAD.WIDE R2, R5, 0x4, R2 ;  /* 0x0000000405027825 */ /* 0x008fca00078e0202 */
[----:B-1----:R0:W5:Y:S01]  /*0090*/  LDG.E R5, desc[UR10][R2.64] ;  /* 0x0000000a02057981 */ /* 0x002162000c1e1900 */
[----:B--2---:R-:W-:-:S09]  /*00a0*/  UISETP.GE.AND UP0, UPT, UR6, 0x1, UPT ;  /* 0x000000010600788c */ /* 0x004fd2000bf06270 */
[----:B0-----:R-:W-:Y:S05]  /*00b0*/  BRA.U !UP0, `(.L_x_1) ;  /* 0x0000001108007547 */ /* 0x001fea000b800000 */
[----:B------:R-:W-:Y:S02]  /*00c0*/  UISETP.GE.U32.AND UP1, UPT, UR6, 0x10, UPT ;  /* 0x000000100600788c */ /* 0x000fe4000bf26070 */
[----:B------:R-:W-:Y:S01]  /*00d0*/  ULOP3.LUT UR7, UR6, 0xf, URZ, 0xc0, !UPT ;  /* 0x0000000f06077892 */ /* 0x000fe2000f8ec0ff */
[----:B------:R-:W-:-:S03]  /*00e0*/  UMOV UR4, URZ ;  /* 0x000000ff00047c82 */ /* 0x000fc60008000000 */
[----:B------:R-:W-:-:S03]  /*00f0*/  UISETP.NE.AND UP0, UPT, UR7, URZ, UPT ;  /* 0x000000ff0700728c */ /* 0x000fc6000bf05270 */
[----:B------:R-:W-:Y:S08]  /*0100*/  BRA.U !UP1, `(.L_x_2) ;  /* 0x0000000909107547 */ /* 0x000ff0000b800000 */
[----:B------:R-:W-:Y:S01]  /*0110*/  ULOP3.LUT UR4, UR6, 0x7ffffff0, URZ, 0xc0, !UPT ;  /* 0x7ffffff006047892 */ /* 0x000fe2000f8ec0ff */
[----:B------:R-:W-:-:S11]  /*0120*/  UMOV UR5, URZ ;  /* 0x000000ff00057c82 */ /* 0x000fd60008000000 */
.L_x_3:
[----:B------:R-:W-:Y:S01]  /*0130*/  I2FP.F32.U32 R0, UR5 ;  /* 0x0000000500007c45 */ /* 0x000fe20008201000 */
[----:B------:R-:W-:-:S04]  /*0140*/  UIADD3 UR8, UPT, UPT, UR5, 0x1, URZ ;  /* 0x0000000105087890 */ /* 0x000fc8000fffe0ff */
[----:B-----5:R-:W-:-:S04]  /*0150*/  FADD R0, R0, R5 ;  /* 0x0000000500007221 */ /* 0x020fc80000000000 */
[----:B------:R-:W-:-:S04]  /*0160*/  FADD R4, R0, R5 ;  /* 0x0000000500047221 */ /* 0x000fc80000000000 */
[----:B------:R-:W-:Y:S01]  /*0170*/  FADD R5, R4, R5 ;  /* 0x0000000504057221 */ /* 0x000fe20000000000 */
[----:B------:R-:W-:Y:S01]  /*0180*/  I2FP.F32.U32 R4, UR8 ;  /* 0x0000000800047c45 */ /* 0x000fe20008201000 */
[----:B------:R-:W-:Y:S02]  /*0190*/  UIADD3 UR8, UPT, UPT, UR5, 0x2, URZ ;  /* 0x0000000205087890 */ /* 0x000fe4000fffe0ff */
[----:B------:R-:W-:-:S04]  /*01a0*/  FADD R0, R0, R5 ;  /* 0x0000000500007221 */ /* 0x000fc80000000000 */
[----:B------:R-:W-:-:S04]  /*01b0*/  FADD R5, R5, R0 ;  /* 0x0000000005057221 */ /* 0x000fc80000000000 */
[----:B------:R-:W-:-:S04]  /*01c0*/  FADD R5, R0, R5 ;  /* 0x0000000500057221 */ /* 0x000fc80000000000 */
[----:B------:R-:W-:-:S04]  /*01d0*/  FADD R4, R5, R4 ;  /* 0x0000000405047221 */ /* 0x000fc80000000000 */
        /* <DEDUP_REMOVED lines=100> */
[----:B------:R-:W-:Y:S01]  /*0820*/  FADD R4, R4, R5 ;  /* 0x0000000504047221 */ /* 0x000fe20000000000 */
[----:B------:R-:W-:-:S03]  /*0830*/  UIADD3 UR5, UPT, UPT, UR5, 0x10, URZ ;  /* 0x0000001005057890 */ /* 0x000fc6000fffe0ff */
[----:B------:R-:W-:Y:S01]  /*0840*/  FADD R5, R5, R4 ;  /* 0x0000000405057221 */ /* 0x000fe20000000000 */
[----:B------:R-:W-:-:S03]  /*0850*/  UISETP.NE.AND UP1, UPT, UR5, UR4, UPT ;  /* 0x000000040500728c */ /* 0x000fc6000bf25270 */
[----:B------:R-:W-:-:S04]  /*0860*/  FADD R5, R4, R5 ;  /* 0x0000000504057221 */ /* 0x000fc80000000000 */
[----:B------:R-:W-:-:S04]  /*0870*/  FADD R0, R5, R0 ;  /* 0x0000000005007221 */ /* 0x000fc80000000000 */
[----:B------:R-:W-:-:S04]  /*0880*/  FADD R4, R5, R0 ;  /* 0x0000000005047221 */ /* 0x000fc80000000000 */
[----:B------:R-:W-:Y:S01]  /*0890*/  FADD R5, R5, R4 ;  /* 0x0000000405057221 */ /* 0x000fe20000000000 */
[----:B------:R-:W-:-:S03]  /*08a0*/  I2FP.F32.U32 R4, UR8 ;  /* 0x0000000800047c45 */ /* 0x000fc60008201000 */
[----:B------:R-:W-:-:S04]  /*08b0*/  FADD R0, R0, R5 ;  /* 0x0000000500007221 */ /* 0x000fc80000000000 */
[----:B------:R-:W-:-:S04]  /*08c0*/  FADD R5, R5, R0 ;  /* 0x0000000005057221 */ /* 0x000fc80000000000 */
[----:B------:R-:W-:-:S04]  /*08d0*/  FADD R5, R0, R5 ;  /* 0x0000000500057221 */ /* 0x000fc80000000000 */
[----:B------:R-:W-:-:S04]  /*08e0*/  FADD R4, R5, R4 ;  /* 0x0000000405047221 */ /* 0x000fc80000000000 */
[----:B------:R-:W-:-:S04]  /*08f0*/  FADD R0, R5, R4 ;  /* 0x0000000405007221 */ /* 0x000fc80000000000 */
[----:B------:R-:W-:-:S04]  /*0900*/  FADD R5, R5, R0 ;  /* 0x0000000005057221 */ /* 0x000fc80000000000 */
[----:B------:R-:W-:-:S04]  /*0910*/  FADD R4, R4, R5 ;  /* 0x0000000504047221 */ /* 0x000fc80000000000 */
[----:B------:R-:W-:-:S04]  /*0920*/  FADD R5, R5, R4 ;  /* 0x0000000405057221 */ /* 0x000fc80000000000 */
[----:B------:R-:W-:Y:S01]  /*0930*/  FADD R5, R4, R5 ;  /* 0x0000000504057221 */ /* 0x000fe20000000000 */
[----:B------:R-:W-:Y:S06]  /*0940*/  BRA.U UP1, `(.L_x_3) ;  /* 0xfffffff501f87547 */ /* 0x000fec000b83ffff */
.L_x_2:
[----:B------:R-:W-:Y:S05]  /*0950*/  BRA.U !UP0, `(.L_x_1) ;  /* 0x0000000508d87547 */ /* 0x000fea000b800000 */
[----:B------:R-:W-:Y:S02]  /*0960*/  UISETP.GE.U32.AND UP0, UPT, UR7, 0x8, UPT ;  /* 0x000000080700788c */ /* 0x000fe4000bf06070 */
[----:B------:R-:W-:-:S04]  /*0970*/  ULOP3.LUT UR8, UR6, 0x7, URZ, 0xc0, !UPT ;  /* 0x0000000706087892 */ /* 0x000fc8000f8ec0ff */
[----:B------:R-:W-:-:S03]  /*0980*/  UISETP.NE.AND UP1, UPT, UR8, URZ, UPT ;  /* 0x000000ff0800728c */ /* 0x000fc6000bf25270 */
[----:B------:R-:W-:Y:S08]  /*0990*/  BRA.U !UP0, `(.L_x_4) ;  /* 0x0000000508007547 */ /* 0x000ff0000b800000 */
        /* <DEDUP_REMOVED lines=49> */
[----:B------:R-:W-:-:S04]  /*0cb0*/  FADD R5, R5, R4 ;  /* 0x0000000405057221 */ /* 0x000fc80000000000 */
        /* <DEDUP_REMOVED lines=13> */
[----:B------:R-:W-:-:S07]  /*0d90*/  FADD R5, R4, R5 ;  /* 0x0000000504057221 */ /* 0x000fce0000000000 */
.L_x_4:
        /* <DEDUP_REMOVED lines=37> */
.L_x_5:
[----:B------:R-:W-:Y:S05]  /*0ff0*/  BRA.U !UP1, `(.L_x_1) ;  /* 0x0000000109307547 */ /* 0x000fea000b800000 */
[----:B------:R-:W-:-:S12]  /*1000*/  UIADD3 UR5, UPT, UPT, -UR5, URZ, URZ ;  /* 0x000000ff05057290 */ /* 0x000fd8000fffe1ff */
.L_x_6:
[----:B------:R-:W-:Y:S01]  /*1010*/  I2FP.F32.U32 R0, UR4 ;  /* 0x0000000400007c45 */ /* 0x000fe20008201000 */
[----:B------:R-:W-:Y:S02]  /*1020*/  UIADD3 UR5, UPT, UPT, UR5, 0x1, URZ ;  /* 0x0000000105057890 */ /* 0x000fe4000fffe0ff */
[----:B------:R-:W-:Y:S02]  /*1030*/  UIADD3 UR4, UPT, UPT, UR4, 0x1, URZ ;  /* 0x0000000104047890 */ /* 0x000fe4000fffe0ff */
[----:B-----5:R-:W-:Y:S01]  /*1040*/  FADD R0, R0, R5 ;  /* 0x0000000500007221 */ /* 0x020fe20000000000 */
[----:B------:R-:W-:-:S03]  /*1050*/  UISETP.NE.AND UP0, UPT, UR5, URZ, UPT ;  /* 0x000000ff0500728c */ /* 0x000fc6000bf05270 */
[----:B------:R-:W-:-:S04]  /*1060*/  FADD R4, R0, R5 ;  /* 0x0000000500047221 */ /* 0x000fc80000000000 */
[----:B------:R-:W-:-:S04]  /*1070*/  FADD R5, R4, R5 ;  /* 0x0000000504057221 */ /* 0x000fc80000000000 */
[----:B------:R-:W-:-:S04]  /*1080*/  FADD R0, R0, R5 ;  /* 0x0000000500007221 */ /* 0x000fc80000000000 */
[----:B------:R-:W-:-:S04]  /*1090*/  FADD R5, R5, R0 ;  /* 0x0000000005057221 */ /* 0x000fc80000000000 */
[----:B------:R-:W-:Y:S01]  /*10a0*/  FADD R5, R0, R5 ;  /* 0x0000000500057221 */ /* 0x000fe20000000000 */
[----:B------:R-:W-:Y:S06]  /*10b0*/  BRA.U UP0, `(.L_x_6) ;  /* 0xfffffffd00d47547 */ /* 0x000fec000b83ffff */
.L_x_1:
[----:B-----5:R-:W-:Y:S01]  /*10c0*/  STG.E desc[UR10][R2.64], R5 ;  /* 0x0000000502007986 */ /* 0x020fe2000c10190a */
[----:B------:R-:W-:Y:S05]  /*10d0*/  EXIT ;  /* 0x000000000000794d */ /* 0x000fea0003800000 */
.L_x_7:
        /* <DEDUP_REMOVED lines=10> */
.L_x_36:


//--------------------- .text._Z11addFP32alg5iiPfS_ --------------------------
	.section	.text._Z11addFP32alg5iiPfS_,"ax",@progbits
	.align	128
        .global         _Z11addFP32alg5iiPfS_
        .type           _Z11addFP32alg5iiPfS_,@function
        .size           _Z11addFP32alg5iiPfS_,(.L_x_37 - _Z11addFP32alg5iiPfS_)
        .other          _Z11addFP32alg5iiPfS_,@"STO_CUDA_ENTRY STV_DEFAULT"
_Z11addFP32alg5iiPfS_:
.text._Z11addFP32alg5iiPfS_:
        /* <DEDUP_REMOVED lines=19> */
.L_x_10:
[----:B------:R-:W-:Y:S01]  /*0130*/  I2FP.F32.U32 R0, UR5 ;  /* 0x0000000500007c45 */ /* 0x000fe20008201000 */
[----:B------:R-:W-:-:S04]  /*0140*/  UIADD3 UR8, UPT, UPT, UR5, 0x1, URZ ;  /* 0x0000000105087890 */ /* 0x000fc8000fffe0ff */
[--C-:B-----5:R-:W-:Y:S02]  /*0150*/  FADD R0, R0, R5.reuse ;  /* 0x0000000500007221 */ /* 0x120fe40000000000 */
[----:B------:R-:W-:Y:S01]  /*0160*/  I2FP.F32.U32 R7, UR8 ;  /* 0x0000000800077c45 */ /* 0x000fe20008201000 */
[----:B------:R-:W-:Y:S01]  /*0170*/  UIADD3 UR8, UPT, UPT, UR5, 0x2, URZ ;  /* 0x0000000205087890 */ /* 0x000fe2000fffe0ff */
[----:B------:R-:W-:-:S04]  /*0180*/  FADD R0, R0, R5 ;  /* 0x0000000500007221 */ /* 0x000fc80000000000 */
[----:B------:R-:W-:Y:S01]  /*0190*/  FADD R0, R0, R5 ;  /* 0x0000000500007221 */ /* 0x000fe20000000000 */
[----:B------:R-:W-:Y:S01]  /*01a0*/  I2FP.F32.U32 R4, UR8 ;  /* 0x0000000800047c45 */ /* 0x000fe20008201000 */
[----:B------:R-:W-:Y:S02]  /*01b0*/  UIADD3 UR8, UPT, UPT, UR5, 0x3, URZ ;  /* 0x0000000305087890 */ /* 0x000fe4000fffe0ff */
[----:B------:R-:W-:-:S04]  /*01c0*/  FADD R7, R0, R7 ;  /* 0x0000000700077221 */ /* 0x000fc80000000000 */
[C---:B------:R-:W-:Y:S01]  /*01d0*/  FADD R7, R0.reuse, R7 ;  /* 0x0000000700077221 */ /* 0x040fe20000000000 */
[----:B------:R-:W-:Y:S01]  /*01e0*/  I2FP.F32.U32 R5, UR8 ;  /* 0x0000000800057c45 */ /* 0x000fe20008201000 */
[----:B------:R-:W-:Y:S02]  /*01f0*/  UIADD3 UR8, UPT, UPT, UR5, 0x4, URZ ;  /* 0x0000000405087890 */ /* 0x000fe4000fffe0ff */
[----:B------:R-:W-:-:S04]  /*0200*/  FADD R7, R0, R7 ;  /* 0x0000000700077221 */ /* 0x000fc80000000000 */
[C---:B------:R-:W-:Y:S01]  /*0210*/  FADD R4, R7.reuse, R4 ;  /* 0x0000000407047221 */ /* 0x040fe20000000000 */
[----:B------:R-:W-:Y:S01]  /*0220*/  I2FP.F32.U32 R0, UR8 ;  /* 0x0000000800007c45 */ /* 0x000fe20008201000 */
[----:B------:R-:W-:Y:S02]  /*0230*/  UIADD3 UR8, UPT, UPT, UR5, 0x5, URZ ;  /* 0x0000000505087890 */ /* 0x000fe4000fffe0ff */
[----:B------:R-:W-:-:S04]  /*0240*/  FADD R4, R7, R4 ;  /* 0x0000000407047221 */ /* 0x000fc80000000000 */
[----:B------:R-:W-:Y:S01]  /*0250*/  FADD R4, R7, R4 ;  /* 0x0000000407047221 */ /* 0x000fe20000000000 */
[----:B------:R-:W-:Y:S01]  /*0260*/  I2FP.F32.U32 R7, UR8 ;  /* 0x0000000800077c45 */ /* 0x000fe20008201000 */
[----:B------:R-:W-:Y:S02]  /*0270*/  UIADD3 UR8, UPT, UPT, UR5, 0x6, URZ ;  /* 0x0000000605087890 */ /* 0x000fe4000fffe0ff */
[----:B------:R-:W-:-:S04]  /*0280*/  FADD R5, R4, R5 ;  /* 0x0000000504057221 */ /* 0x000fc80000000000 */
        /* <DEDUP_REMOVED lines=60> */
.L_x_9:
[----:B------:R-:W-:Y:S05]  /*0650*/  BRA.U !UP0, `(.L_x_8) ;  /* 0x00000005083c7547 */ /* 0x000fea000b800000 */
[----:B------:R-:W-:Y:S02]  /*0660*/  UISETP.GE.U32.AND UP0, UPT, UR7, 0x8, UPT ;  /* 0x000000080700788c */ /* 0x000fe4000bf06070 */
[----:B------:R-:W-:-:S04]  /*0670*/  ULOP3.LUT UR8, UR6, 0x7, URZ, 0xc0, !UPT ;  /* 0x0000000706087892 */ /* 0x000fc8000f8ec0ff */
[----:B------:R-:W-:-:S03]  /*0680*/  UISETP.NE.AND UP1, UPT, UR8, URZ, UPT ;  /* 0x000000ff0800728c */ /* 0x000fc6000bf25270 */
[----:B------:R-:W-:Y:S08]  /*0690*/  BRA.U !UP0, `(.L_x_11) ;  /* 0x0000000108a07547 */ /* 0x000ff0000b800000 */
[----:B------:R-:W-:Y:S01]  /*06a0*/  I2FP.F32.U32 R0, UR4 ;  /* 0x0000000400007c45 */ /* 0x000fe20008201000 */
[----:B------:R-:W-:-:S04]  /*06b0*/  UIADD3 UR5, UPT, UPT, UR4, 0x1, URZ ;  /* 0x0000000104057890 */ /* 0x000fc8000fffe0ff */
[C---:B-----5:R-:W-:Y:S02]  /*06c0*/  FADD R0, R5.reuse, R0 ;  /* 0x0000000005007221 */ /* 0x060fe40000000000 */
        /* <DEDUP_REMOVED lines=37> */
.L_x_11:
        /* <DEDUP_REMOVED lines=14> */
[----:B------:R-:W-:Y:S01]  /*0a00*/  FADD R7, R0, R7 ;  /* 0x0000000700077221 */ /* 0x000fe20000000000 */
[----:B------:R-:W-:-:S03]  /*0a10*/  UIADD3 UR4, UPT, UPT, UR4, 0x4, URZ ;  /* 0x0000000404047890 */ /* 0x000fc6000fffe0ff */
        /* <DEDUP_REMOVED lines=8> */
[----:B------:R-:W-:-:S07]  /*0aa0*/  FADD R5, R4, R5 ;  /* 0x0000000504057221 */ /* 0x000fce0000000000 */
.L_x_12:
[----:B------:R-:W-:Y:S05]  /*0ab0*/  BRA.U !UP1, `(.L_x_8) ;  /* 0x0000000109247547 */ /* 0x000fea000b800000 */
[----:B------:R-:W-:-:S12]  /*0ac0*/  UIADD3 UR5, UPT, UPT, -UR5, URZ, URZ ;  /* 0x000000ff05057290 */ /* 0x000fd8000fffe1ff */
.L_x_13:
[----:B------:R-:W-:Y:S01]  /*0ad0*/  UIADD3 UR5, UPT, UPT, UR5, 0x1, URZ ;  /* 0x0000000105057890 */ /* 0x000fe2000fffe0ff */
[----:B------:R-:W-:Y:S01]  /*0ae0*/  I2FP.F32.U32 R0, UR4 ;  /* 0x0000000400007c45 */ /* 0x000fe20008201000 */
[----:B------:R-:W-:Y:S02]  /*0af0*/  UIADD3 UR4, UPT, UPT, UR4, 0x1, URZ ;  /* 0x0000000104047890 */ /* 0x000fe4000fffe0ff */
[----:B------:R-:W-:Y:S02]  /*0b00*/  UISETP.NE.AND UP0, UPT, UR5, URZ, UPT ;  /* 0x000000ff0500728c */ /* 0x000fe4000bf05270 */
[----:B-----5:R-:W-:-:S04]  /*0b10*/  FADD R0, R0, R5 ;  /* 0x0000000500007221 */ /* 0x020fc80000000000 */
[----:B------:R-:W-:-:S04]  /*0b20*/  FADD R0, R0, R5 ;  /* 0x0000000500007221 */ /* 0x000fc80000000000 */
[----:B------:R-:W-:Y:S01]  /*0b30*/  FADD R5, R0, R5 ;  /* 0x0000000500057221 */ /* 0x000fe20000000000 */
[----:B------:R-:W-:Y:S06]  /*0b40*/  BRA.U UP0, `(.L_x_13) ;  /* 0xfffffffd00e07547 */ /* 0x000fec000b83ffff */
.L_x_8:
[----:B-----5:R-:W-:Y:S01]  /*0b50*/  STG.E desc[UR10][R2.64], R5 ;  /* 0x0000000502007986 */ /* 0x020fe2000c10190a */
[----:B------:R-:W-:Y:S05]  /*0b60*/  EXIT ;  /* 0x000000000000794d */ /* 0x000fea0003800000 */
.L_x_14:
        /* <DEDUP_REMOVED lines=9> */
.L_x_37:


//--------------------- .text._Z11addFP32alg4iiPfS_ --------------------------
	.section	.text._Z11addFP32alg4iiPfS_,"ax",@progbits
	.align	128
        .global         _Z11addFP32alg4iiPfS_
        .type           _Z11addFP32alg4iiPfS_,@function
        .size           _Z11addFP32alg4iiPfS_,(.L_x_38 - _Z11addFP32alg4iiPfS_)
        .other          _Z11addFP32alg4iiPfS_,@"STO_CUDA_ENTRY STV_DEFAULT"
_Z11addFP32alg4iiPfS_:
.text._Z11addFP32alg4iiPfS_:
[----:B------:R-:W-:Y:S01]  /*0000*/  LDC R1, c[0x0][0x37c] ;  /* 0x0000df00ff017b82 */ /* 0x000fe20000000800 */
[----:B------:R-:W0:Y:S07]  /*0010*/  S2R R2, SR_TID.X ;  /* 0x0000000000027919 */ /* 0x000e2e0000002100 */
[----:B------:R-:W1:Y:S01]  /*0020*/  S2UR UR4, SR_CTAID.X ;  /* 0x00000000000479c3 */ /* 0x000e620000002500 */
[----:B------:R-:W1:Y:S07]  /*0030*/  LDCU UR5, c[0x0][0x360] ;  /* 0x00006c00ff0577ac */ /* 0x000e6e0008000800 */
[----:B------:R-:W2:Y:S01]  /*0040*/  LDC R3, c[0x0][0x384] ;  /* 0x0000e100ff037b82 */ /* 0x000ea20000000800 */
[----:B-1----:R-:W-:-:S06]  /*0050*/  UIMAD UR4, UR4, UR5, URZ ;  /* 0x00000005040472a4 */ /* 0x002fcc000f8e02ff */
[----:B0-----:R-:W-:-:S05]  /*0060*/  VIADD R0, R2, UR4 ;  /* 0x0000000402007c36 */ /* 0x001fca0008000000 */
[----:B--2---:R-:W-:-:S13]  /*0070*/  ISETP.GE.AND P0, PT, R0, R3, PT ;  /* 0x000000030000720c */ /* 0x004fda0003f06270 */
[----:B------:R-:W-:Y:S05]  /*0080*/  @P0 EXIT ;  /* 0x000000000000094d */ /* 0x000fea0003800000 */
[----:B------:R-:W-:Y:S01]  /*0090*/  IADD3 R2, PT, PT, R2, UR4, -R3 ;  /* 0x0000000402027c10 */ /* 0x000fe2000fffe803 */
[----:B------:R-:W-:Y:S01]  /*00a0*/  IMAD.IADD R7, R3, 0x1, -R0 ;  /* 0x0000000103077824 */ /* 0x000fe200078e0a00 */
[----:B------:R-:W0:Y:S01]  /*00b0*/  LDCU.64 UR4, c[0x0][0x358] ;  /* 0x00006b00ff0477ac */ /* 0x000e220008000a00 */
[----:B------:R-:W-:Y:S01]  /*00c0*/  BSSY.RECONVERGENT B0, `(.L_x_15) ;  /* 0x000006d000007945 */ /* 0x000fe20003800200 */
[----:B------:R-:W-:Y:S01]  /*00d0*/  ISETP.GT.U32.AND P1, PT, R2, -0x4, PT ;  /* 0xfffffffc0200780c */ /* 0x000fe20003f24070 */
[----:B------:R-:W-:Y:S01]  /*00e0*/  HFMA2 R11, -RZ, RZ, 0, 0 ;  /* 0x00000000ff0b7431 */ /* 0x000fe200000001ff */
[----:B------:R-:W-:-:S04]  /*00f0*/  LOP3.LUT R0, R7, 0x3, RZ, 0xc0, !PT ;  /* 0x0000000307007812 */ /* 0x000fc800078ec0ff */
[----:B------:R-:W-:-:S07]  /*0100*/  ISETP.NE.AND P0, PT, R0, RZ, PT ;  /* 0x000000ff0000720c */ /* 0x000fce0003f05270 */
[----:B------:R-:W-:Y:S06]  /*0110*/  @P1 BRA `(.L_x_16) ;  /* 0x00000004009c1947 */ /* 0x000fec0003800000 */
[----:B------:R-:W1:Y:S01]  /*0120*/  LDC R2, c[0x0][0x380] ;  /* 0x0000e000ff027b82 */ /* 0x000e620000000800 */
[----:B------:R-:W-:-:S04]  /*0130*/  LOP3.LUT R7, R7, 0xfffffffc, RZ, 0xc0, !PT ;  /* 0xfffffffc07077812 */ /* 0x000fc800078ec0ff */
[----:B------:R-:W-:-:S03]  /*0140*/  IADD3 R7, PT, PT, -R7, RZ, RZ ;  /* 0x000000ff07077210 */ /* 0x000fc60007ffe1ff */
[----:B------:R-:W2:Y:S08]  /*0150*/  LDC R6, c[0x0][0x380] ;  /* 0x0000e000ff067b82 */ /* 0x000eb00000000800 */
[----:B------:R-:W3:Y:S01]  /*0160*/  LDC.64 R4, c[0x0][0x388] ;  /* 0x0000e200ff047b82 */ /* 0x000ee20000000a00 */
[----:B-1----:R-:W-:-:S07]  /*0170*/  IABS R8, R2 ;  /* 0x0000000200087213 */ /* 0x002fce0000000000 */
[----:B------:R-:W1:Y:S01]  /*0180*/  LDC.64 R2, c[0x0][0x390] ;  /* 0x0000e400ff027b82 */ /* 0x000e620000000a00 */
[----:B------:R-:W4:Y:S08]  /*0190*/  I2F.RP R9, R8 ;  /* 0x0000000800097306 */ /* 0x000f300000209400 */
[----:B----4-:R-:W4:Y:S02]  /*01a0*/  MUFU.RCP R9, R9 ;  /* 0x0000000900097308 */ /* 0x010f240000001000 */
[----:B----4-:R-:W-:-:S06]  /*01b0*/  VIADD R10, R9, 0xffffffe ;  /* 0x0ffffffe090a7836 */ /* 0x010fcc0000000000 */
[----:B------:R4:W5:Y:S02]  /*01c0*/  F2I.FTZ.U32.TRUNC.NTZ R11, R10 ;  /* 0x0000000a000b7305 */ /* 0x000964000021f000 */
[----:B----4-:R-:W-:Y:S01]  /*01d0*/  MOV R10, RZ ;  /* 0x000000ff000a7202 */ /* 0x010fe20000000f00 */
[----:B-----5:R-:W-:-:S04]  /*01e0*/  IMAD.MOV R13, RZ, RZ, -R11 ;  /* 0x000000ffff0d7224 */ /* 0x020fc800078e0a0b */
[----:B------:R-:W-:-:S04]  /*01f0*/  IMAD R13, R13, R8, RZ ;  /* 0x000000080d0d7224 */ /* 0x000fc800078e02ff */
[----:B------:R-:W-:-:S04]  /*0200*/  IMAD.HI.U32 R9, R11, R13, R10 ;  /* 0x0000000d0b097227 */ /* 0x000fc800078e000a */
[----:B-123--:R-:W-:-:S07]  /*0210*/  IMAD.MOV.U32 R11, RZ, RZ, RZ ;  /* 0x000000ffff0b7224 */ /* 0x00efce00078e00ff */
.L_x_17:
[----:B------:R-:W-:Y:S01]  /*0220*/  VIADD R11, R11, 0x1 ;  /* 0x000000010b0b7836 */ /* 0x000fe20000000000 */
[----:B------:R-:W-:-:S04]  /*0230*/  IABS R10, R6 ;  /* 0x00000006000a7213 */ /* 0x000fc80000000000 */
[----:B-1----:R-:W-:Y:S02]  /*0240*/  IABS R12, R11 ;  /* 0x0000000b000c7213 */ /* 0x002fe40000000000 */
[----:B------:R-:W-:Y:S02]  /*0250*/  ISETP.GE.AND P2, PT, R11, RZ, PT ;  /* 0x000000ff0b00720c */ /* 0x000fe40003f46270 */
[----:B------:R-:W-:Y:S01]  /*0260*/  LOP3.LUT R11, RZ, R6, RZ, 0x33, !PT ;  /* 0x00000006ff0b7212 */ /* 0x000fe200078e33ff */
[----:B------:R-:W-:-:S05]  /*0270*/  IMAD.HI.U32 R9, R9, R12, RZ ;  /* 0x0000000c09097227 */ /* 0x000fca00078e00ff */
[----:B------:R-:W-:-:S05]  /*0280*/  IADD3 R9, PT, PT, -R9, RZ, RZ ;  /* 0x000000ff09097210 */ /* 0x000fca0007ffe1ff */
[----:B------:R-:W-:-:S05]  /*0290*/  IMAD R9, R10, R9, R12 ;  /* 0x000000090a097224 */ /* 0x000fca00078e020c */
[----:B------:R-:W-:-:S13]  /*02a0*/  ISETP.GT.U32.AND P1, PT, R8, R9, PT ;  /* 0x000000090800720c */ /* 0x000fda0003f24070 */
[----:B------:R-:W-:-:S05]  /*02b0*/  @!P1 IMAD.IADD R9, R9, 0x1, -R10 ;  /* 0x0000000109099824 */ /* 0x000fca00078e0a0a */
[----:B------:R-:W-:-:S13]  /*02c0*/  ISETP.GT.U32.AND P1, PT, R8, R9, PT ;  /* 0x000000090800720c */ /* 0x000fda0003f24070 */
[----:B------:R-:W-:Y:S02]  /*02d0*/  @!P1 IADD3 R9, PT, PT, R9, -R10, RZ ;  /* 0x8000000a09099210 */ /* 0x000fe40007ffe0ff */
[----:B------:R-:W-:-:S03]  /*02e0*/  ISETP.NE.AND P1, PT, R6, RZ, PT ;  /* 0x000000ff0600720c */ /* 0x000fc60003f25270 */
[----:B------:R-:W-:-:S05]  /*02f0*/  @!P2 IMAD.MOV R9, RZ, RZ, -R9 ;  /* 0x000000ffff09a224 */ /* 0x000fca00078e0a09 */
[----:B------:R-:W-:-:S05]  /*0300*/  SEL R13, R11, R9, !P1 ;  /* 0x000000090b0d7207 */ /* 0x000fca0004800000 */
[----:B------:R-:W-:-:S06]  /*0310*/  IMAD.WIDE R14, R13, 0x4, R2 ;  /* 0x000000040d0e7825 */ /* 0x000fcc00078e0202 */
[----:B0-----:R0:W2:Y:S01]  /*0320*/  LDG.E R14, desc[UR4][R14.64] ;  /* 0x000000040e0e7981 */ /* 0x0010a2000c1e1900 */
[----:B------:R-:W1:Y:S01]  /*0330*/  I2F.RP R16, R10 ;  /* 0x0000000a00107306 */ /* 0x000e620000209400 */
[----:B------:R-:W-:Y:S01]  /*0340*/  IMAD.MOV.U32 R8, RZ, RZ, RZ ;  /* 0x000000ffff087224 */ /* 0x000fe200078e00ff */
[----:B------:R-:W-:-:S04]  /*0350*/  IADD3 R12, PT, PT, R13, 0x1, RZ ;  /* 0x000000010d0c7810 */ /* 0x000fc80007ffe0ff */
[----:B------:R-:W-:Y:S02]  /*0360*/  ISETP.GE.AND P3, PT, R12, RZ, PT ;  /* 0x000000ff0c00720c */ /* 0x000fe40003f66270 */
[----:B0-----:R-:W-:Y:S01]  /*0370*/  IABS R15, R12 ;  /* 0x0000000c000f7213 */ /* 0x001fe20000000000 */
[----:B------:R-:W-:Y:S01]  /*0380*/  IMAD.WIDE R12, R13, 0x4, R4 ;  /* 0x000000040d0c7825 */ /* 0x000fe200078e0204 */
[----:B-1----:R-:W0:Y:S02]  /*0390*/  MUFU.RCP R16, R16 ;  /* 0x0000001000107308 */ /* 0x002e240000001000 */
[----:B0-----:R-:W-:-:S06]  /*03a0*/  IADD3 R17, PT, PT, R16, 0xffffffe, RZ ;  /* 0x0ffffffe10117810 */ /* 0x001fcc0007ffe0ff */
[----:B------:R-:W0:Y:S02]  /*03b0*/  F2I.FTZ.U32.TRUNC.NTZ R9, R17 ;  /* 0x0000001100097305 */ /* 0x000e24000021f000 */
[----:B0-----:R-:W-:-:S04]  /*03c0*/  IMAD.MOV R19, RZ, RZ, -R9 ;  /* 0x000000ffff137224 */ /* 0x001fc800078e0a09 */
[----:B------:R-:W-:-:S04]  /*03d0*/  IMAD R19, R19, R10, RZ ;  /* 0x0000000a13137224 */ /* 0x000fc800078e02ff */
[----:B------:R-:W-:-:S06]  /*03e0*/  IMAD.HI.U32 R9, R9, R19, R8 ;  /* 0x0000001309097227 */ /* 0x000fcc00078e0008 */
[----:B------:R-:W-:-:S05]  /*03f0*/  IMAD.HI.U32 R8, R9, R15, RZ ;  /* 0x0000000f09087227 */ /* 0x000fca00078e00ff */
[----:B------:R-:W-:-:S05]  /*0400*/  IADD3 R8, PT, PT, -R8, RZ, RZ ;  /* 0x000000ff08087210 */ /* 0x000fca0007ffe1ff */
[----:B------:R-:W-:Y:S02]  /*0410*/  IMAD R15, R10, R8, R15 ;  /* 0x000000080a0f7224 */ /* 0x000fe400078e020f */
[----:B------:R-:W-:-:S05]  /*0420*/  IMAD.MOV.U32 R8, RZ, RZ, R10 ;  /* 0x000000ffff087224 */ /* 0x000fca00078e000a */
[----:B------:R-:W-:-:S13]  /*0430*/  ISETP.GT.U32.AND P2, PT, R8, R15, PT ;  /* 0x0000000f0800720c */ /* 0x000fda0003f44070 */
[----:B------:R-:W-:-:S04]  /*0440*/  @!P2 IADD3 R15, PT, PT, R15, -R10, RZ ;  /* 0x8000000a0f0fa210 */ /* 0x000fc80007ffe0ff */
[----:B------:R-:W-:-:S13]  /*0450*/  ISETP.GT.U32.AND P2, PT, R8, R15, PT ;  /* 0x0000000f0800720c */ /* 0x000fda0003f44070 */
[----:B------:R-:W-:-:S05]  /*0460*/  @!P2 IMAD.IADD R15, R15, 0x1, -R10 ;  /* 0x000000010f0fa824 */ /* 0x000fca00078e0a0a */
[----:B------:R-:W-:-:S04]  /*0470*/  @!P3 IADD3 R15, PT, PT, -R15, RZ, RZ ;  /* 0x000000ff0f0fb210 */ /* 0x000fc80007ffe1ff */
[----:B------:R-:W-:Y:S01]  /*0480*/  SEL R15, R11, R15, !P1 ;  /* 0x0000000f0b0f7207 */ /* 0x000fe20004800000 */
[----:B--2---:R-:W-:-:S04]  /*0490*/  FADD R17, R14, R14 ;  /* 0x0000000e0e117221 */ /* 0x004fc80000000000 */
[----:B------:R-:W-:Y:S01]  /*04a0*/  FADD R19, R14, R17 ;  /* 0x000000110e137221 */ /* 0x000fe20000000000 */
[----:B------:R-:W-:-:S04]  /*04b0*/  IMAD.WIDE R16, R15, 0x4, R2 ;  /* 0x000000040f107825 */ /* 0x000fc800078e0202 */
[----:B------:R0:W-:Y:S04]  /*04c0*/  STG.E desc[UR4][R12.64], R19 ;  /* 0x000000130c007986 */ /* 0x0001e8000c101904 */
[----:B------:R1:W2:Y:S01]  /*04d0*/  LDG.E R16, desc[UR4][R16.64] ;  /* 0x0000000410107981 */ /* 0x0002a2000c1e1900 */
[----:B------:R-:W-:-:S05]  /*04e0*/  VIADD R14, R15, 0x1 ;  /* 0x000000010f0e7836 */ /* 0x000fca0000000000 */
[----:B------:R-:W-:Y:S02]  /*04f0*/  IABS R21, R14 ;  /* 0x0000000e00157213 */ /* 0x000fe40000000000 */
[----:B------:R-:W-:Y:S01]  /*0500*/  ISETP.GE.AND P3, PT, R14, RZ, PT ;  /* 0x000000ff0e00720c */ /* 0x000fe20003f66270 */
[----:B0-----:R-:W-:-:S04]  /*0510*/  IMAD.WIDE R12, R15, 0x4, R4 ;  /* 0x000000040f0c7825 */ /* 0x001fc800078e0204 */
[----:B------:R-:W-:-:S05]  /*0520*/  IMAD.HI.U32 R18, R9, R21, RZ ;  /* 0x0000001509127227 */ /* 0x000fca00078e00ff */
[----:B------:R-:W-:-:S05]  /*0530*/  IADD3 R18, PT, PT, -R18, RZ, RZ ;  /* 0x000000ff12127210 */ /* 0x000fca0007ffe1ff */
[----:B------:R-:W-:-:S05]  /*0540*/  IMAD R21, R10, R18, R21 ;  /* 0x000000120a157224 */ /* 0x000fca00078e0215 */
[----:B------:R-:W-:-:S13]  /*0550*/  ISETP.GT.U32.AND P2, PT, R8, R21, PT ;  /* 0x000000150800720c */ /* 0x000fda0003f44070 */
[----:B------:R-:W-:-:S05]  /*0560*/  @!P2 IMAD.IADD R21, R21, 0x1, -R10 ;  /* 0x000000011515a824 */ /* 0x000fca00078e0a0a */
[----:B------:R-:W-:-:S13]  /*0570*/  ISETP.GT.U32.AND P2, PT, R8, R21, PT ;  /* 0x000000150800720c */ /* 0x000fda0003f44070 */
[----:B------:R-:W-:-:S05]  /*0580*/  @!P2 IADD3 R21, PT, PT, R21, -R10, RZ ;  /* 0x8000000a1515a210 */ /* 0x000fca0007ffe0ff */
[----:B------:R-:W-:-:S05]  /*0590*/  @!P3 IMAD.MOV R21, RZ, RZ, -R21 ;  /* 0x000000ffff15b224 */ /* 0x000fca00078e0a15 */
[----:B-1----:R-:W-:-:S05]  /*05a0*/  SEL R17, R11, R21, !P1 ;  /* 0x000000150b117207 */ /* 0x002fca0004800000 */
[----:B------:R-:W-:-:S04]  /*05b0*/  IMAD.WIDE R14, R17, 0x4, R2 ;  /* 0x00000004110e7825 */ /* 0x000fc800078e0202 */
[----:B--2---:R-:W-:-:S04]  /*05c0*/  FADD R19, R16, R16 ;  /* 0x0000001010137221 */ /* 0x004fc80000000000 */
[----:B------:R-:W-:-:S05]  /*05d0*/  FADD R19, R16, R19 ;  /* 0x0000001310137221 */ /* 0x000fca0000000000 */
[----:B------:R0:W-:Y:S04]  /*05e0*/  STG.E desc[UR4][R12.64], R19 ;  /* 0x000000130c007986 */ /* 0x0001e8000c101904 */
[----:B------:R-:W2:Y:S01]  /*05f0*/  LDG.E R14, desc[UR4][R14.64] ;  /* 0x000000040e0e7981 */ /* 0x000ea2000c1e1900 */
[----:B------:R-:W-:-:S04]  /*0600*/  IADD3 R16, PT, PT, R17, 0x1, RZ ;  /* 0x0000000111107810 */ /* 0x000fc80007ffe0ff */
[----:B------:R-:W-:Y:S02]  /*0610*/  IABS R21, R16 ;  /* 0x0000001000157213 */ /* 0x000fe40000000000 */
[----:B------:R-:W-:Y:S01]  /*0620*/  ISETP.GE.AND P3, PT, R16, RZ, PT ;  /* 0x000000ff1000720c */ /* 0x000fe20003f66270 */
[----:B0-----:R-:W-:-:S04]  /*0630*/  IMAD.WIDE R12, R17, 0x4, R4 ;  /* 0x00000004110c7825 */ /* 0x001fc800078e0204 */
[----:B------:R-:W-:-:S04]  /*0640*/  IMAD.HI.U32 R18, R9, R21, RZ ;  /* 0x0000001509127227 */ /* 0x000fc800078e00ff */
[----:B------:R-:W-:-:S04]  /*0650*/  IMAD.MOV R18, RZ, RZ, -R18 ;  /* 0x000000ffff127224 */ /* 0x000fc800078e0a12 */
[----:B------:R-:W-:-:S05]  /*0660*/  IMAD R21, R10, R18, R21 ;  /* 0x000000120a157224 */ /* 0x000fca00078e0215 */
        /* <DEDUP_REMOVED lines=10> */
[----:B------:R-:W2:Y:S01]  /*0710*/  LDG.E R14, desc[UR4][R14.64] ;  /* 0x000000040e0e7981 */ /* 0x000ea2000c1e1900 */
[----:B------:R-:W-:-:S04]  /*0720*/  IMAD.WIDE R16, R11, 0x4, R4 ;  /* 0x000000040b107825 */ /* 0x000fc800078e0204 */
[----:B------:R-:W-:-:S05]  /*0730*/  VIADD R7, R7, 0x4 ;  /* 0x0000000407077836 */ /* 0x000fca0000000000 */
[----:B------:R-:W-:Y:S01]  /*0740*/  ISETP.NE.AND P1, PT, R7, RZ, PT ;  /* 0x000000ff0700720c */ /* 0x000fe20003f25270 */
[----:B--2---:R-:W-:-:S04]  /*0750*/  FADD R21, R14, R14 ;  /* 0x0000000e0e157221 */ /* 0x004fc80000000000 */
[----:B------:R-:W-:-:S05]  /*0760*/  FADD R21, R14, R21 ;  /* 0x000000150e157221 */ /* 0x000fca0000000000 */
[----:B------:R1:W-:Y:S03]  /*0770*/  STG.E desc[UR4][R16.64], R21 ;  /* 0x0000001510007986 */ /* 0x0003e6000c101904 */
[----:B------:R-:W-:Y:S05]  /*0780*/  @P1 BRA `(.L_x_17) ;  /* 0xfffffff800a41947 */ /* 0x000fea000383ffff */
.L_x_16:
[----:B0-----:R-:W-:Y:S05]  /*0790*/  BSYNC.RECONVERGENT B0 ;  /* 0x0000000000007941 */ /* 0x001fea0003800200 */
.L_x_15:
[----:B------:R-:W-:Y:S05]  /*07a0*/  @!P0 EXIT ;  /* 0x000000000000894d */ /* 0x000fea0003800000 */
[----:B------:R-:W0:Y:S01]  /*07b0*/  LDC R10, c[0x0][0x380] ;  /* 0x0000e000ff0a7b82 */ /* 0x000e220000000800 */
[----:B------:R-:W-:-:S07]  /*07c0*/  IMAD.MOV R0, RZ, RZ, -R0 ;  /* 0x000000ffff007224 */ /* 0x000fce00078e0a00 */
[----:B------:R-:W2:Y:S08]  /*07d0*/  LDC R7, c[0x0][0x380] ;  /* 0x0000e000ff077b82 */ /* 0x000eb00000000800 */
[----:B------:R-:W3:Y:S01]  /*07e0*/  LDC.64 R4, c[0x0][0x390] ;  /* 0x0000e400ff047b82 */ /* 0x000ee20000000a00 */
[----:B0-----:R-:W-:-:S07]  /*07f0*/  IABS R6, R10 ;  /* 0x0000000a00067213 */ /* 0x001fce0000000000 */
[----:B------:R-:W0:Y:S01]  /*0800*/  LDC.64 R2, c[0x0][0x388] ;  /* 0x0000e200ff027b82 */ /* 0x000e220000000a00 */
[----:B------:R-:W-:Y:S01]  /*0810*/  ISETP.NE.AND P0, PT, R10, RZ, PT ;  /* 0x000000ff0a00720c */ /* 0x000fe20003f05270 */
[----:B-1----:R-:W1:Y:S01]  /*0820*/  I2F.RP R12, R6 ;  /* 0x00000006000c7306 */ /* 0x002e620000209400 */
[----:B------:R-:W-:-:S07]  /*0830*/  LOP3.LUT R10, RZ, R10, RZ, 0x33, !PT ;  /* 0x0000000aff0a7212 */ /* 0x000fce00078e33ff */
[----:B-1----:R-:W1:Y:S02]  /*0840*/  MUFU.RCP R12, R12 ;  /* 0x0000000c000c7308 */ /* 0x002e640000001000 */
[----:B-1----:R-:W-:-:S06]  /*0850*/  IADD3 R8, PT, PT, R12, 0xffffffe, RZ ;  /* 0x0ffffffe0c087810 */ /* 0x002fcc0007ffe0ff */
[----:B------:R1:W4:Y:S02]  /*0860*/  F2I.FTZ.U32.TRUNC.NTZ R9, R8 ;  /* 0x0000000800097305 */ /* 0x000324000021f000 */
[----:B-1----:R-:W-:Y:S01]  /*0870*/  MOV R8, RZ ;  /* 0x000000ff00087202 */ /* 0x002fe20000000f00 */
[----:B----4-:R-:W-:-:S04]  /*0880*/  IMAD.MOV R13, RZ, RZ, -R9 ;  /* 0x000000ffff0d7224 */ /* 0x010fc800078e0a09 */
[----:B------:R-:W-:-:S04]  /*0890*/  IMAD R13, R13, R6, RZ ;  /* 0x000000060d0d7224 */ /* 0x000fc800078e02ff */
[----:B0-23--:R-:W-:-:S07]  /*08a0*/  IMAD.HI.U32 R14, R9, R13, R8 ;  /* 0x0000000d090e7227 */ /* 0x00dfce00078e0008 */
.L_x_18:
[----:B------:R-:W-:Y:S02]  /*08b0*/  IADD3 R11, PT, PT, R11, 0x1, RZ ;  /* 0x000000010b0b7810 */ /* 0x000fe40007ffe0ff */
[----:B0-----:R-:W-:Y:S02]  /*08c0*/  IABS R12, R7 ;  /* 0x00000007000c7213 */ /* 0x001fe40000000000 */
[----:B------:R-:W-:Y:S02]  /*08d0*/  IABS R9, R11 ;  /* 0x0000000b00097213 */ /* 0x000fe40000000000 */
[----:B------:R-:W-:-:S03]  /*08e0*/  ISETP.GE.AND P2, PT, R11, RZ, PT ;  /* 0x000000ff0b00720c */ /* 0x000fc60003f46270 */
[----:B------:R-:W-:-:S04]  /*08f0*/  IMAD.HI.U32 R8, R14, R9, RZ ;  /* 0x000000090e087227 */ /* 0x000fc800078e00ff */
[----:B------:R-:W-:-:S04]  /*0900*/  IMAD.MOV R8, RZ, RZ, -R8 ;  /* 0x000000ffff087224 */ /* 0x000fc800078e0a08 */
[----:B------:R-:W-:-:S05]  /*0910*/  IMAD R9, R12, R8, R9 ;  /* 0x000000080c097224 */ /* 0x000fca00078e0209 */
[----:B------:R-:W-:-:S13]  /*0920*/  ISETP.GT.U32.AND P1, PT, R6, R9, PT ;  /* 0x000000090600720c */ /* 0x000fda0003f24070 */
[----:B------:R-:W-:-:S04]  /*0930*/  @!P1 IADD3 R9, PT, PT, R9, -R12, RZ ;  /* 0x8000000c09099210 */ /* 0x000fc80007ffe0ff */
[----:B------:R-:W-:-:S13]  /*0940*/  ISETP.GT.U32.AND P1, PT, R6, R9, PT ;  /* 0x000000090600720c */ /* 0x000fda0003f24070 */
[----:B------:R-:W-:-:S05]  /*0950*/  @!P1 IMAD.IADD R9, R9, 0x1, -R12 ;  /* 0x0000000109099824 */ /* 0x000fca00078e0a0c */
[----:B------:R-:W-:-:S05]  /*0960*/  MOV R11, R9 ;  /* 0x00000009000b7202 */ /* 0x000fca0000000f00 */
[----:B------:R-:W-:-:S05]  /*0970*/  @!P2 IMAD.MOV R11, RZ, RZ, -R11 ;  /* 0x000000ffff0ba224 */ /* 0x000fca00078e0a0b */
[----:B------:R-:W-:-:S05]  /*0980*/  SEL R11, R10, R11, !P0 ;  /* 0x0000000b0a0b7207 */ /* 0x000fca0004000000 */
[----:B------:R-:W-:-:S06]  /*0990*/  IMAD.WIDE R8, R11, 0x4, R4 ;  /* 0x000000040b087825 */ /* 0x000fcc00078e0204 */
[----:B------:R-:W2:Y:S01]  /*09a0*/  LDG.E R8, desc[UR4][R8.64] ;  /* 0x0000000408087981 */ /* 0x000ea2000c1e1900 */
[----:B------:R-:W-:Y:S01]  /*09b0*/  IMAD.WIDE R12, R11, 0x4, R2 ;  /* 0x000000040b0c7825 */ /* 0x000fe200078e0202 */
[----:B------:R-:W-:-:S04]  /*09c0*/  IADD3 R0, PT, PT, R0, 0x1, RZ ;  /* 0x0000000100007810 */ /* 0x000fc80007ffe0ff */
[----:B------:R-:W-:Y:S01]  /*09d0*/  ISETP.NE.AND P1, PT, R0, RZ, PT ;  /* 0x000000ff0000720c */ /* 0x000fe20003f25270 */
[----:B--2---:R-:W-:-:S04]  /*09e0*/  FADD R15, R8, R8 ;  /* 0x00000008080f7221 */ /* 0x004fc80000000000 */
[----:B------:R-:W-:-:S05]  /*09f0*/  FADD R15, R8, R15 ;  /* 0x0000000f080f7221 */ /* 0x000fca0000000000 */
[----:B------:R0:W-:Y:S03]  /*0a00*/  STG.E desc[UR4][R12.64], R15 ;  /* 0x0000000f0c007986 */ /* 0x0001e6000c101904 */
[----:B------:R-:W-:Y:S05]  /*0a10*/  @P1 BRA `(.L_x_18) ;  /* 0xfffffffc00a41947 */ /* 0x000fea000383ffff */
[----:B------:R-:W-:Y:S05]  /*0a20*/  EXIT ;  /* 0x000000000000794d */ /* 0x000fea0003800000 */
.L_x_19:
        /* <DEDUP_REMOVED lines=13> */
.L_x_38:


//--------------------- .text._Z11addFP32alg3iiPfS_ --------------------------
	.section	.text._Z11addFP32alg3iiPfS_,"ax",@progbits
	.align	128
        .global         _Z11addFP32alg3iiPfS_
        .type           _Z11addFP32alg3iiPfS_,@function
        .size           _Z11addFP32alg3iiPfS_,(.L_x_39 - _Z11addFP32alg3iiPfS_)
        .other          _Z11addFP32alg3iiPfS_,@"STO_CUDA_ENTRY STV_DEFAULT"
_Z11addFP32alg3iiPfS_:
.text._Z11addFP32alg3iiPfS_:
        /* <DEDUP_REMOVED lines=19> */
[----:B------:R-:W-:Y:S02]  /*0130*/  LOP3.LUT R7, R7, 0xfffffffc, RZ, 0xc0, !PT ;  /* 0xfffffffc07077812 */ /* 0x000fe400078ec0ff */
[----:B------:R-:W-:-:S03]  /*0140*/  MOV R10, RZ ;  /* 0x000000ff000a7202 */ /* 0x000fc60000000f00 */
[----:B------:R-:W-:Y:S02]  /*0150*/  IMAD.MOV R7, RZ, RZ, -R7 ;  /* 0x000000ffff077224 */ /* 0x000fe400078e0a07 */
[----:B------:R-:W2:Y:S08]  /*0160*/  LDC R6, c[0x0][0x380] ;  /* 0x0000e000ff067b82 */ /* 0x000eb00000000800 */
[----:B------:R-:W3:Y:S01]  /*0170*/  LDC.64 R4, c[0x0][0x388] ;  /* 0x0000e200ff047b82 */ /* 0x000ee20000000a00 */
[----:B-1----:R-:W-:-:S07]  /*0180*/  IABS R8, R2 ;  /* 0x0000000200087213 */ /* 0x002fce0000000000 */
[----:B------:R-:W1:Y:S01]  /*0190*/  LDC.64 R2, c[0x0][0x390] ;  /* 0x0000e400ff027b82 */ /* 0x000e620000000a00 */
[----:B------:R-:W4:Y:S08]  /*01a0*/  I2F.RP R9, R8 ;  /* 0x0000000800097306 */ /* 0x000f300000209400 */
[----:B----4-:R-:W4:Y:S02]  /*01b0*/  MUFU.RCP R9, R9 ;  /* 0x0000000900097308 */ /* 0x010f240000001000 */
[----:B----4-:R-:W-:-:S02]  /*01c0*/  VIADD R11, R9, 0xffffffe ;  /* 0x0ffffffe090b7836 */ /* 0x010fc40000000000 */
[----:B------:R-:W-:-:S04]  /*01d0*/  IMAD.MOV.U32 R9, RZ, RZ, RZ ;  /* 0x000000ffff097224 */ /* 0x000fc800078e00ff */
[----:B------:R-:W4:Y:S02]  /*01e0*/  F2I.FTZ.U32.TRUNC.NTZ R11, R11 ;  /* 0x0000000b000b7305 */ /* 0x000f24000021f000 */
[----:B----4-:R-:W-:-:S04]  /*01f0*/  IMAD.MOV R13, RZ, RZ, -R11 ;  /* 0x000000ffff0d7224 */ /* 0x010fc800078e0a0b */
[----:B------:R-:W-:-:S04]  /*0200*/  IMAD R13, R13, R8, RZ ;  /* 0x000000080d0d7224 */ /* 0x000fc800078e02ff */
[----:B-123--:R-:W-:-:S07]  /*0210*/  IMAD.HI.U32 R10, R11, R13, R10 ;  /* 0x0000000d0b0a7227 */ /* 0x00efce00078e000a */
.L_x_22:
[----:B------:R-:W-:Y:S02]  /*0220*/  IADD3 R11, PT, PT, R9, 0x1, RZ ;  /* 0x00000001090b7810 */ /* 0x000fe40007ffe0ff */
[-C--:B------:R-:W-:Y:S02]  /*0230*/  IABS R9, R6.reuse ;  /* 0x0000000600097213 */ /* 0x080fe40000000000 */
[----:B-1----:R-:W-:Y:S02]  /*0240*/  IABS R12, R11 ;  /* 0x0000000b000c7213 */ /* 0x002fe40000000000 */
[----:B------:R-:W-:Y:S02]  /*0250*/  ISETP.GE.AND P2, PT, R11, RZ, PT ;  /* 0x000000ff0b00720c */ /* 0x000fe40003f46270 */
[----:B------:R-:W-:Y:S01]  /*0260*/  LOP3.LUT R11, RZ, R6, RZ, 0x33, !PT ;  /* 0x00000006ff0b7212 */ /* 0x000fe200078e33ff */
[----:B------:R-:W-:-:S04]  /*0270*/  IMAD.HI.U32 R10, R10, R12, RZ ;  /* 0x0000000c0a0a7227 */ /* 0x000fc800078e00ff */
[----:B------:R-:W-:-:S04]  /*0280*/  IMAD.MOV R10, RZ, RZ, -R10 ;  /* 0x000000ffff0a7224 */ /* 0x000fc800078e0a0a */
        /* <DEDUP_REMOVED lines=8> */
[----:B------:R-:W-:-:S05]  /*0310*/  IMAD.WIDE R16, R13, 0x4, R2 ;  /* 0x000000040d107825 */ /* 0x000fca00078e0202 */
[----:B0-----:R0:W2:Y:S01]  /*0320*/  LDG.E R12, desc[UR4][R16.64] ;  /* 0x00000004100c7981 */ /* 0x0010a2000c1e1900 */
[----:B------:R-:W1:Y:S01]  /*0330*/  I2F.RP R8, R9 ;  /* 0x0000000900087306 */ /* 0x000e620000209400 */
[----:B------:R-:W-:Y:S02]  /*0340*/  VIADD R18, R13, 0x1 ;  /* 0x000000010d127836 */ /* 0x000fe40000000000 */
[----:B------:R-:W-:-:S03]  /*0350*/  IMAD.MOV.U32 R14, RZ, RZ, RZ ;  /* 0x000000ffff0e7224 */ /* 0x000fc600078e00ff */
[----:B------:R-:W-:Y:S02]  /*0360*/  IABS R20, R18 ;  /* 0x0000001200147213 */ /* 0x000fe40000000000 */
[----:B------:R-:W-:Y:S01]  /*0370*/  ISETP.GE.AND P3, PT, R18, RZ, PT ;  /* 0x000000ff1200720c */ /* 0x000fe20003f66270 */
[----:B-1----:R-:W1:Y:S02]  /*0380*/  MUFU.RCP R8, R8 ;  /* 0x0000000800087308 */ /* 0x002e640000001000 */
[----:B-1----:R-:W-:-:S06]  /*0390*/  VIADD R15, R8, 0xffffffe ;  /* 0x0ffffffe080f7836 */ /* 0x002fcc0000000000 */
[----:B------:R-:W1:Y:S02]  /*03a0*/  F2I.FTZ.U32.TRUNC.NTZ R15, R15 ;  /* 0x0000000f000f7305 */ /* 0x000e64000021f000 */
[----:B-1----:R-:W-:-:S05]  /*03b0*/  IADD3 R10, PT, PT, RZ, -R15, RZ ;  /* 0x8000000fff0a7210 */ /* 0x002fca0007ffe0ff */
[----:B------:R-:W-:-:S04]  /*03c0*/  IMAD R19, R10, R9, RZ ;  /* 0x000000090a137224 */ /* 0x000fc800078e02ff */
[----:B------:R-:W-:Y:S01]  /*03d0*/  IMAD.HI.U32 R10, R15, R19, R14 ;  /* 0x000000130f0a7227 */ /* 0x000fe200078e000e */
[----:B------:R-:W-:-:S05]  /*03e0*/  MOV R14, R20 ;  /* 0x00000014000e7202 */ /* 0x000fca0000000f00 */
[----:B------:R-:W-:-:S04]  /*03f0*/  IMAD.HI.U32 R8, R10, R14, RZ ;  /* 0x0000000e0a087227 */ /* 0x000fc800078e00ff */
[----:B------:R-:W-:-:S04]  /*0400*/  IMAD.MOV R8, RZ, RZ, -R8 ;  /* 0x000000ffff087224 */ /* 0x000fc800078e0a08 */
[----:B------:R-:W-:Y:S02]  /*0410*/  IMAD R14, R9, R8, R14 ;  /* 0x00000008090e7224 */ /* 0x000fe400078e020e */
[----:B------:R-:W-:-:S05]  /*0420*/  IMAD.MOV.U32 R8, RZ, RZ, R9 ;  /* 0x000000ffff087224 */ /* 0x000fca00078e0009 */
[----:B------:R-:W-:-:S13]  /*0430*/  ISETP.GT.U32.AND P2, PT, R8, R14, PT ;  /* 0x0000000e0800720c */ /* 0x000fda0003f44070 */
[----:B------:R-:W-:-:S04]  /*0440*/  @!P2 IADD3 R14, PT, PT, R14, -R9, RZ ;  /* 0x800000090e0ea210 */ /* 0x000fc80007ffe0ff */
[----:B------:R-:W-:-:S13]  /*0450*/  ISETP.GT.U32.AND P2, PT, R8, R14, PT ;  /* 0x0000000e0800720c */ /* 0x000fda0003f44070 */
[----:B------:R-:W-:-:S04]  /*0460*/  @!P2 IMAD.IADD R14, R14, 0x1, -R9 ;  /* 0x000000010e0ea824 */ /* 0x000fc800078e0a09 */
[----:B------:R-:W-:-:S05]  /*0470*/  @!P3 IMAD.MOV R14, RZ, RZ, -R14 ;  /* 0x000000ffff0eb224 */ /* 0x000fca00078e0a0e */
[----:B------:R-:W-:Y:S01]  /*0480*/  SEL R19, R11, R14, !P1 ;  /* 0x0000000e0b137207 */ /* 0x000fe20004800000 */
[----:B------:R-:W-:-:S04]  /*0490*/  IMAD.WIDE R14, R13, 0x4, R4 ;  /* 0x000000040d0e7825 */ /* 0x000fc800078e0204 */
[C---:B0-----:R-:W-:Y:S01]  /*04a0*/  IMAD.WIDE R16, R19.reuse, 0x4, R2 ;  /* 0x0000000413107825 */ /* 0x041fe200078e0202 */
[----:B--2---:R0:W-:Y:S05]  /*04b0*/  STG.E desc[UR4][R14.64], R12 ;  /* 0x0000000c0e007986 */ /* 0x0041ea000c101904 */
        /* <DEDUP_REMOVED lines=9> */
[----:B------:R-:W-:-:S05]  /*0550*/  @!P2 IMAD.IADD R18, R18, 0x1, -R9 ;  /* 0x000000011212a824 */ /* 0x000fca00078e0a09 */
[----:B------:R-:W-:-:S13]  /*0560*/  ISETP.GT.U32.AND P2, PT, R8, R18, PT ;  /* 0x000000120800720c */ /* 0x000fda0003f44070 */
[----:B------:R-:W-:-:S05]  /*0570*/  @!P2 IADD3 R18, PT, PT, R18, -R9, RZ ;  /* 0x800000091212a210 */ /* 0x000fca0007ffe0ff */
[----:B------:R-:W-:-:S05]  /*0580*/  @!P3 IMAD.MOV R18, RZ, RZ, -R18 ;  /* 0x000000ffff12b224 */ /* 0x000fca00078e0a12 */
[----:B------:R-:W-:-:S05]  /*0590*/  SEL R21, R11, R18, !P1 ;  /* 0x000000120b157207 */ /* 0x000fca0004800000 */
[C---:B------:R-:W-:Y:S01]  /*05a0*/  IMAD.WIDE R14, R21.reuse, 0x4, R2 ;  /* 0x00000004150e7825 */ /* 0x040fe200078e0202 */
[----:B--2---:R0:W-:Y:S04]  /*05b0*/  STG.E desc[UR4][R12.64], R17 ;  /* 0x000000110c007986 */ /* 0x0041e8000c101904 */
        /* <DEDUP_REMOVED lines=11> */
[----:B------:R-:W-:-:S05]  /*0670*/  @!P2 IMAD.IADD R18, R18, 0x1, -R9 ;  /* 0x000000011212a824 */ /* 0x000fca00078e0a09 */
[----:B------:R-:W-:-:S04]  /*0680*/  @!P3 IADD3 R18, PT, PT, -R18, RZ, RZ ;  /* 0x000000ff1212b210 */ /* 0x000fc80007ffe1ff */
[----:B------:R-:W-:-:S05]  /*0690*/  SEL R9, R11, R18, !P1 ;  /* 0x000000120b097207 */ /* 0x000fca0004800000 */
[C---:B-1----:R-:W-:Y:S01]  /*06a0*/  IMAD.WIDE R14, R9.reuse, 0x4, R2 ;  /* 0x00000004090e7825 */ /* 0x042fe200078e0202 */
[----:B--2---:R1:W-:Y:S05]  /*06b0*/  STG.E desc[UR4][R12.64], R19 ;  /* 0x000000130c007986 */ /* 0x0043ea000c101904 */
[----:B------:R-:W2:Y:S01]  /*06c0*/  LDG.E R15, desc[UR4][R14.64] ;  /* 0x000000040e0f7981 */ /* 0x000ea2000c1e1900 */
[----:B------:R-:W-:-:S04]  /*06d0*/  IMAD.WIDE R16, R9, 0x4, R4 ;  /* 0x0000000409107825 */ /* 0x000fc800078e0204 */
[----:B------:R-:W-:-:S05]  /*06e0*/  VIADD R7, R7, 0x4 ;  /* 0x0000000407077836 */ /* 0x000fca0000000000 */
[----:B------:R-:W-:Y:S01]  /*06f0*/  ISETP.NE.AND P1, PT, R7, RZ, PT ;  /* 0x000000ff0700720c */ /* 0x000fe20003f25270 */
[----:B--2---:R1:W-:-:S12]  /*0700*/  STG.E desc[UR4][R16.64], R15 ;  /* 0x0000000f10007986 */ /* 0x0043d8000c101904 */
[----:B------:R-:W-:Y:S05]  /*0710*/  @P1 BRA `(.L_x_22) ;  /* 0xfffffff800c01947 */ /* 0x000fea000383ffff */
.L_x_21:
[----:B0-----:R-:W-:Y:S05]  /*0720*/  BSYNC.RECONVERGENT B0 ;  /* 0x0000000000007941 */ /* 0x001fea0003800200 */
.L_x_20:
        /* <DEDUP_REMOVED lines=11> */
[----:B-1----:R-:W-:-:S06]  /*07e0*/  VIADD R10, R12, 0xffffffe ;  /* 0x0ffffffe0c0a7836 */ /* 0x002fcc0000000000 */
[----:B------:R1:W4:Y:S02]  /*07f0*/  F2I.FTZ.U32.TRUNC.NTZ R11, R10 ;  /* 0x0000000a000b7305 */ /* 0x000324000021f000 */
[----:B-1----:R-:W-:Y:S01]  /*0800*/  IMAD.MOV.U32 R10, RZ, RZ, RZ ;  /* 0x000000ffff0a7224 */ /* 0x002fe200078e00ff */
[----:B----4-:R-:W-:-:S05]  /*0810*/  IADD3 R13, PT, PT, RZ, -R11, RZ ;  /* 0x8000000bff0d7210 */ /* 0x010fca0007ffe0ff */
[----:B------:R-:W-:-:S04]  /*0820*/  IMAD R13, R13, R6, RZ ;  /* 0x000000060d0d7224 */ /* 0x000fc800078e02ff */
[----:B0-23--:R-:W-:-:S07]  /*0830*/  IMAD.HI.U32 R14, R11, R13, R10 ;  /* 0x0000000d0b0e7227 */ /* 0x00dfce00078e000a */
.L_x_23:
        /* <DEDUP_REMOVED lines=19> */
[----:B--2---:R0:W-:-:S12]  /*0970*/  STG.E desc[UR4][R12.64], R11 ;  /* 0x0000000b0c007986 */ /* 0x0041d8000c101904 */
[----:B------:R-:W-:Y:S05]  /*0980*/  @P1 BRA `(.L_x_23) ;  /* 0xfffffffc00ac1947 */ /* 0x000fea000383ffff */
[----:B------:R-:W-:Y:S05]  /*0990*/  EXIT ;  /* 0x000000000000794d */ /* 0x000fea0003800000 */
.L_x_24:
        /* <DEDUP_REMOVED lines=14> */
.L_x_39:


//--------------------- .text._Z11addFP32alg2iiPfS_ --------------------------
	.section	.text._Z11addFP32alg2iiPfS_,"ax",@progbits
	.align	128
        .global         _Z11addFP32alg2iiPfS_
        .type           _Z11addFP32alg2iiPfS_,@function
        .size           _Z11addFP32alg2iiPfS_,(.L_x_40 - _Z11addFP32alg2iiPfS_)
        .other          _Z11addFP32alg2iiPfS_,@"STO_CUDA_ENTRY STV_DEFAULT"
_Z11addFP32alg2iiPfS_:
.text._Z11addFP32alg2iiPfS_:
[----:B------:R-:W-:Y:S01]  /*0000*/  LDC R1, c[0x0][0x37c] ;  /* 0x0000df00ff017b82 */ /* 0x000fe20000000800 */
[----:B------:R-:W0:Y:S07]  /*0010*/  S2R R2, SR_TID.X ;  /* 0x0000000000027919 */ /* 0x000e2e0000002100 */
[----:B------:R-:W1:Y:S01]  /*0020*/  S2UR UR4, SR_CTAID.X ;  /* 0x00000000000479c3 */ /* 0x000e620000002500 */
[----:B------:R-:W1:Y:S01]  /*0030*/  LDCU UR5, c[0x0][0x360] ;  /* 0x00006c00ff0577ac */ /* 0x000e620008000800 */
[----:B------:R-:W2:Y:S01]  /*0040*/  LDCU UR8, c[0x0][0x384] ;  /* 0x00007080ff0877ac */ /* 0x000ea20008000800 */
[----:B-1----:R-:W-:-:S06]  /*0050*/  UIMAD UR4, UR4, UR5, URZ ;  /* 0x00000005040472a4 */ /* 0x002fcc000f8e02ff */
[----:B0-----:R-:W-:-:S04]  /*0060*/  IADD3 R0, PT, PT, R2, UR4, RZ ;  /* 0x0000000402007c10 */ /* 0x001fc8000fffe0ff */
[----:B--2---:R-:W-:-:S13]  /*0070*/  ISETP.GE.AND P0, PT, R0, UR8, PT ;  /* 0x0000000800007c0c */ /* 0x004fda000bf06270 */
[----:B------:R-:W-:Y:S05]  /*0080*/  @P0 EXIT ;  /* 0x000000000000094d */ /* 0x000fea0003800000 */
[----:B------:R-:W-:Y:S01]  /*0090*/  ULOP3.LUT UR4, URZ, UR4, URZ, 0x33, !UPT ;  /* 0x00000004ff047292 */ /* 0x000fe2000f8e33ff */
[----:B------:R-:W-:Y:S01]  /*00a0*/  BSSY.RECONVERGENT B0, `(.L_x_25) ;  /* 0x000008e000007945 */ /* 0x000fe20003800200 */
[----:B------:R-:W0:Y:S01]  /*00b0*/  LDCU.64 UR6, c[0x0][0x358] ;  /* 0x00006b00ff0677ac */ /* 0x000e220008000a00 */
[----:B------:R-:W-:Y:S01]  /*00c0*/  HFMA2 R13, -RZ, RZ, 0, 5.9604644775390625e-08 ;  /* 0x00000001ff0d7431 */ /* 0x000fe200000001ff */
[----:B------:R-:W-:Y:S01]  /*00d0*/  IADD3 R0, PT, PT, -R0, UR8, RZ ;  /* 0x0000000800007c10 */ /* 0x000fe2000fffe1ff */
[----:B------:R-:W-:-:S06]  /*00e0*/  UIADD3 UR4, UPT, UPT, UR4, UR8, URZ ;  /* 0x0000000804047290 */ /* 0x000fcc000fffe0ff */
[----:B------:R-:W-:-:S13]  /*00f0*/  ISETP.NE.AND P0, PT, R2, UR4, PT ;  /* 0x0000000402007c0c */ /* 0x000fda000bf05270 */
[----:B0-----:R-:W-:Y:S05]  /*0100*/  @!P0 BRA `(.L_x_26) ;  /* 0x00000008001c8947 */ /* 0x001fea0003800000 */
[----:B------:R-:W0:Y:S01]  /*0110*/  LDC R2, c[0x0][0x380] ;  /* 0x0000e000ff027b82 */ /* 0x000e220000000800 */
[----:B------:R-:W-:Y:S01]  /*0120*/  MOV R10, RZ ;  /* 0x000000ff000a7202 */ /* 0x000fe20000000f00 */
[----:B------:R-:W-:Y:S01]  /*0130*/  BSSY.RECONVERGENT B1, `(.L_x_27) ;  /* 0x0000083000017945 */ /* 0x000fe20003800200 */
[----:B------:R-:W-:Y:S02]  /*0140*/  LOP3.LUT R8, R0, 0xfffffffe, RZ, 0xc0, !PT ;  /* 0xfffffffe00087812 */ /* 0x000fe400078ec0ff */
[----:B------:R-:W-:Y:S02]  /*0150*/  MOV R13, RZ ;  /* 0x000000ff000d7202 */ /* 0x000fe40000000f00 */
[----:B------:R-:W-:Y:S02]  /*0160*/  IADD3 R8, PT, PT, -R8, RZ, RZ ;  /* 0x000000ff08087210 */ /* 0x000fe40007ffe1ff */
[----:B0-----:R-:W-:-:S04]  /*0170*/  IABS R9, R2 ;  /* 0x0000000200097213 */ /* 0x001fc80000000000 */
[----:B------:R-:W0:Y:S08]  /*0180*/  I2F.RP R2, R9 ;  /* 0x0000000900027306 */ /* 0x000e300000209400 */
[----:B0-----:R-:W0:Y:S02]  /*0190*/  MUFU.RCP R2, R2 ;  /* 0x0000000200027308 */ /* 0x001e240000001000 */
[----:B0-----:R-:W-:-:S06]  /*01a0*/  IADD3 R11, PT, PT, R2, 0xffffffe, RZ ;  /* 0x0ffffffe020b7810 */ /* 0x001fcc0007ffe0ff */
[----:B------:R-:W0:Y:S02]  /*01b0*/  F2I.FTZ.U32.TRUNC.NTZ R11, R11 ;  /* 0x0000000b000b7305 */ /* 0x000e24000021f000 */
[----:B0-----:R-:W-:-:S05]  /*01c0*/  IADD3 R4, PT, PT, RZ, -R11, RZ ;  /* 0x8000000bff047210 */ /* 0x001fca0007ffe0ff */
[----:B------:R-:W-:-:S04]  /*01d0*/  IMAD R3, R4, R9, RZ ;  /* 0x0000000904037224 */ /* 0x000fc800078e02ff */
[----:B------:R-:W-:-:S07]  /*01e0*/  IMAD.HI.U32 R10, R11, R3, R10 ;  /* 0x000000030b0a7227 */ /* 0x000fce00078e000a */
.L_x_28:
[----:B--2---:R-:W0:Y:S01]  /*01f0*/  LDC R11, c[0x0][0x380] ;  /* 0x0000e000ff0b7b82 */ /* 0x004e220000000800 */
[----:B------:R-:W-:-:S04]  /*0200*/  IADD3 R13, PT, PT, R13, 0x1, RZ ;  /* 0x000000010d0d7810 */ /* 0x000fc80007ffe0ff */
[----:B------:R-:W-:Y:S02]  /*0210*/  IABS R3, R13 ;  /* 0x0000000d00037213 */ /* 0x000fe40000000000 */
[----:B------:R-:W-:Y:S01]  /*0220*/  ISETP.GE.AND P1, PT, R13, RZ, PT ;  /* 0x000000ff0d00720c */ /* 0x000fe20003f26270 */
[----:B------:R-:W1:Y:S02]  /*0230*/  LDC.64 R6, c[0x0][0x388] ;  /* 0x0000e200ff067b82 */ /* 0x000e640000000a00 */
[----:B------:R-:W-:-:S05]  /*0240*/  IMAD.HI.U32 R10, R10, R3, RZ ;  /* 0x000000030a0a7227 */ /* 0x000fca00078e00ff */
[----:B------:R-:W-:Y:S01]  /*0250*/  IADD3 R10, PT, PT, -R10, RZ, RZ ;  /* 0x000000ff0a0a7210 */ /* 0x000fe20007ffe1ff */
[----:B------:R-:W2:Y:S01]  /*0260*/  LDC.64 R4, c[0x0][0x390] ;  /* 0x0000e400ff047b82 */ /* 0x000ea20000000a00 */
[-C--:B0-----:R-:W-:Y:S02]  /*0270*/  IABS R12, R11.reuse ;  /* 0x0000000b000c7213 */ /* 0x081fe40000000000 */
[----:B------:R-:W-:-:S03]  /*0280*/  LOP3.LUT R13, RZ, R11, RZ, 0x33, !PT ;  /* 0x0000000bff0d7212 */ /* 0x000fc600078e33ff */
[----:B------:R-:W-:-:S05]  /*0290*/  IMAD R2, R12, R10, R3 ;  /* 0x0000000a0c027224 */ /* 0x000fca00078e0203 */
[----:B------:R-:W-:-:S13]  /*02a0*/  ISETP.GT.U32.AND P0, PT, R9, R2, PT ;  /* 0x000000020900720c */ /* 0x000fda0003f04070 */
[----:B------:R-:W-:-:S04]  /*02b0*/  @!P0 IADD3 R2, PT, PT, R2, -R12, RZ ;  /* 0x8000000c02028210 */ /* 0x000fc80007ffe0ff */
[----:B------:R-:W-:-:S13]  /*02c0*/  ISETP.GT.U32.AND P0, PT, R9, R2, PT ;  /* 0x000000020900720c */ /* 0x000fda0003f04070 */
[----:B------:R-:W-:Y:S02]  /*02d0*/  @!P0 IADD3 R2, PT, PT, R2, -R12, RZ ;  /* 0x8000000c02028210 */ /* 0x000fe40007ffe0ff */
[----:B------:R-:W-:Y:S02]  /*02e0*/  ISETP.NE.AND P0, PT, R11, RZ, PT ;  /* 0x000000ff0b00720c */ /* 0x000fe40003f05270 */
[----:B------:R-:W-:-:S04]  /*02f0*/  @!P1 IADD3 R2, PT, PT, -R2, RZ, RZ ;  /* 0x000000ff02029210 */ /* 0x000fc80007ffe1ff */
[----:B------:R-:W-:-:S05]  /*0300*/  SEL R9, R13, R2, !P0 ;  /* 0x000000020d097207 */ /* 0x000fca0004000000 */
[----:B-1----:R-:W-:-:S04]  /*0310*/  IMAD.WIDE R2, R9, 0x4, R6 ;  /* 0x0000000409027825 */ /* 0x002fc800078e0206 */
[----:B--2---:R-:W-:Y:S01]  /*0320*/  IMAD.WIDE R10, R9, 0x4, R4 ;  /* 0x00000004090a7825 */ /* 0x004fe200078e0204 */
[----:B------:R-:W2:Y:S04]  /*0330*/  LDG.E R14, desc[UR6][R2.64] ;  /* 0x00000006020e7981 */ /* 0x000ea8000c1e1900 */
[----:B------:R-:W2:Y:S04]  /*0340*/  LDG.E R15, desc[UR6][R10.64] ;  /* 0x000000060a0f7981 */ /* 0x000ea8000c1e1900 */
[----:B------:R-:W3:Y:S04]  /*0350*/  LDG.E R17, desc[UR6][R10.64+-0x4] ;  /* 0xfffffc060a117981 */ /* 0x000ee8000c1e1900 */
[----:B------:R-:W4:Y:S01]  /*0360*/  LDG.E R19, desc[UR6][R10.64+-0x8] ;  /* 0xfffff8060a137981 */ /* 0x000f22000c1e1900 */
[----:B--2---:R-:W-:-:S04]  /*0370*/  FADD R14, R14, R15 ;  /* 0x0000000f0e0e7221 */ /* 0x004fc80000000000 */
[----:B---3--:R-:W-:-:S04]  /*0380*/  FADD R14, R14, R17 ;  /* 0x000000110e0e7221 */ /* 0x008fc80000000000 */
[----:B----4-:R-:W-:-:S05]  /*0390*/  FADD R19, R14, R19 ;  /* 0x000000130e137221 */ /* 0x010fca0000000000 */
[----:B------:R0:W-:Y:S04]  /*03a0*/  STG.E desc[UR6][R2.64], R19 ;  /* 0x0000001302007986 */ /* 0x0001e8000c101906 */
        /* <DEDUP_REMOVED lines=14> */
[----:B------:R-:W3:Y:S04]  /*0490*/  LDG.E R14, desc[UR6][R10.64] ;  /* 0x000000060a0e7981 */ /* 0x000ee8000c1e1900 */
[----:B------:R-:W4:Y:S04]  /*04a0*/  LDG.E R15, desc[UR6][R10.64+-0x4] ;  /* 0xfffffc060a0f7981 */ /* 0x000f28000c1e1900 */
[----:B0-----:R-:W1:Y:S01]  /*04b0*/  LDG.E R19, desc[UR6][R10.64+-0x8] ;  /* 0xfffff8060a137981 */ /* 0x001e62000c1e1900 */
[----:B------:R-:W-:-:S04]  /*04c0*/  IADD3 R20, PT, PT, R9, 0x1, RZ ;  /* 0x0000000109147810 */ /* 0x000fc80007ffe0ff */
[----:B------:R-:W-:Y:S01]  /*04d0*/  IABS R22, R20 ;  /* 0x0000001400167213 */ /* 0x000fe20000000000 */
[----:B---3--:R-:W-:-:S04]  /*04e0*/  FADD R14, R21, R14 ;  /* 0x0000000e150e7221 */ /* 0x008fc80000000000 */
[----:B----4-:R-:W-:-:S04]  /*04f0*/  FADD R14, R14, R15 ;  /* 0x0000000f0e0e7221 */ /* 0x010fc80000000000 */
[----:B-1----:R-:W-:-:S05]  /*0500*/  FADD R17, R14, R19 ;  /* 0x000000130e117221 */ /* 0x002fca0000000000 */
[----:B------:R0:W-:Y:S04]  /*0510*/  STG.E desc[UR6][R2.64], R17 ;  /* 0x0000001102007986 */ /* 0x0001e8000c101906 */
[----:B------:R-:W0:Y:S04]  /*0520*/  LDG.E R16, desc[UR6][R10.64] ;  /* 0x000000060a107981 */ /* 0x000e28000c1e1900 */
[----:B------:R-:W3:Y:S04]  /*0530*/  LDG.E R14, desc[UR6][R10.64+-0x4] ;  /* 0xfffffc060a0e7981 */ /* 0x000ee8000c1e1900 */
[----:B------:R1:W4:Y:S01]  /*0540*/  LDG.E R15, desc[UR6][R10.64+-0x8] ;  /* 0xfffff8060a0f7981 */ /* 0x000322000c1e1900 */
[----:B--2---:R-:W2:Y:S01]  /*0550*/  I2F.RP R21, R12 ;  /* 0x0000000c00157306 */ /* 0x004ea20000209400 */
[----:B------:R-:W-:-:S02]  /*0560*/  ISETP.GE.AND P2, PT, R20, RZ, PT ;  /* 0x000000ff1400720c */ /* 0x000fc40003f46270 */
[----:B-1----:R-:W-:-:S05]  /*0570*/  MOV R11, R22 ;  /* 0x00000016000b7202 */ /* 0x002fca0000000f00 */
[----:B--2---:R-:W1:Y:S02]  /*0580*/  MUFU.RCP R21, R21 ;  /* 0x0000001500157308 */ /* 0x004e640000001000 */
[----:B-1----:R-:W-:-:S06]  /*0590*/  IADD3 R18, PT, PT, R21, 0xffffffe, RZ ;  /* 0x0ffffffe15127810 */ /* 0x002fcc0007ffe0ff */
[----:B------:R1:W2:Y:S02]  /*05a0*/  F2I.FTZ.U32.TRUNC.NTZ R19, R18 ;  /* 0x0000001200137305 */ /* 0x0002a4000021f000 */
[----:B-1----:R-:W-:Y:S02]  /*05b0*/  MOV R18, RZ ;  /* 0x000000ff00127202 */ /* 0x002fe40000000f00 */
[----:B--2---:R-:W-:-:S05]  /*05c0*/  IADD3 R23, PT, PT, RZ, -R19, RZ ;  /* 0x80000013ff177210 */ /* 0x004fca0007ffe0ff */
[----:B------:R-:W-:-:S04]  /*05d0*/  IMAD R9, R23, R12, RZ ;  /* 0x0000000c17097224 */ /* 0x000fc800078e02ff */
[----:B------:R-:W-:-:S06]  /*05e0*/  IMAD.HI.U32 R10, R19, R9, R18 ;  /* 0x00000009130a7227 */ /* 0x000fcc00078e0012 */
[----:B------:R-:W-:-:S05]  /*05f0*/  IMAD.HI.U32 R9, R10, R11, RZ ;  /* 0x0000000b0a097227 */ /* 0x000fca00078e00ff */
[----:B------:R-:W-:-:S05]  /*0600*/  IADD3 R9, PT, PT, -R9, RZ, RZ ;  /* 0x000000ff09097210 */ /* 0x000fca0007ffe1ff */
[----:B------:R-:W-:Y:S01]  /*0610*/  IMAD R11, R12, R9, R11 ;  /* 0x000000090c0b7224 */ /* 0x000fe200078e020b */
[----:B------:R-:W-:-:S04]  /*0620*/  MOV R9, R12 ;  /* 0x0000000c00097202 */ /* 0x000fc80000000f00 */
[----:B------:R-:W-:-:S13]  /*0630*/  ISETP.GT.U32.AND P1, PT, R9, R11, PT ;  /* 0x0000000b0900720c */ /* 0x000fda0003f24070 */
[----:B------:R-:W-:-:S04]  /*0640*/  @!P1 IADD3 R11, PT, PT, R11, -R12, RZ ;  /* 0x8000000c0b0b9210 */ /* 0x000fc80007ffe0ff */
[----:B------:R-:W-:-:S13]  /*0650*/  ISETP.GT.U32.AND P1, PT, R9, R11, PT ;  /* 0x0000000b0900720c */ /* 0x000fda0003f24070 */
[----:B------:R-:W-:-:S04]  /*0660*/  @!P1 IADD3 R11, PT, PT, R11, -R12, RZ ;  /* 0x8000000c0b0b9210 */ /* 0x000fc80007ffe0ff */
[----:B------:R-:W-:-:S04]  /*0670*/  @!P2 IADD3 R11, PT, PT, -R11, RZ, RZ ;  /* 0x000000ff0b0ba210 */ /* 0x000fc80007ffe1ff */
[----:B------:R-:W-:-:S05]  /*0680*/  SEL R13, R13, R11, !P0 ;  /* 0x0000000b0d0d7207 */ /* 0x000fca0004000000 */
[----:B------:R-:W-:-:S04]  /*0690*/  IMAD.WIDE R6, R13, 0x4, R6 ;  /* 0x000000040d067825 */ /* 0x000fc800078e0206 */
[----:B------:R-:W-:-:S04]  /*06a0*/  IMAD.WIDE R4, R13, 0x4, R4 ;  /* 0x000000040d047825 */ /* 0x000fc800078e0204 */
[----:B0-----:R-:W-:-:S04]  /*06b0*/  FADD R17, R17, R16 ;  /* 0x0000001011117221 */ /* 0x001fc80000000000 */
[----:B---3--:R-:W-:-:S04]  /*06c0*/  FADD R14, R17, R14 ;  /* 0x0000000e110e7221 */ /* 0x008fc80000000000 */
[----:B----4-:R-:W-:-:S05]  /*06d0*/  FADD R15, R14, R15 ;  /* 0x0000000f0e0f7221 */ /* 0x010fca0000000000 */
[----:B------:R0:W-:Y:S04]  /*06e0*/  STG.E desc[UR6][R2.64], R15 ;  /* 0x0000000f02007986 */ /* 0x0001e8000c101906 */
        /* <DEDUP_REMOVED lines=10> */
[----:B0-----:R-:W4:Y:S01]  /*0790*/  LDG.E R3, desc[UR6][R4.64+-0x8] ;  /* 0xfffff80604037981 */ /* 0x001f22000c1e1900 */
        /* <DEDUP_REMOVED lines=12> */
[----:B-1----:R-:W4:Y:S04]  /*0860*/  LDG.E R11, desc[UR6][R4.64+-0x4] ;  /* 0xfffffc06040b7981 */ /* 0x002f28000c1e1900 */
[----:B------:R-:W5:Y:S01]  /*0870*/  LDG.E R15, desc[UR6][R4.64+-0x8] ;  /* 0xfffff806040f7981 */ /* 0x000f62000c1e1900 */
[----:B---3--:R-:W-:-:S04]  /*0880*/  FADD R2, R17, R2 ;  /* 0x0000000211027221 */ /* 0x008fc80000000000 */
[----:B----4-:R-:W-:-:S04]  /*0890*/  FADD R2, R2, R11 ;  /* 0x0000000b02027221 */ /* 0x010fc80000000000 */
[----:B-----5:R-:W-:-:S05]  /*08a0*/  FADD R15, R2, R15 ;  /* 0x0000000f020f7221 */ /* 0x020fca0000000000 */
[----:B------:R2:W-:Y:S04]  /*08b0*/  STG.E desc[UR6][R6.64], R15 ;  /* 0x0000000f06007986 */ /* 0x0005e8000c101906 */
[----:B------:R-:W3:Y:S04]  /*08c0*/  LDG.E R2, desc[UR6][R4.64] ;  /* 0x0000000604027981 */ /* 0x000ee8000c1e1900 */
[----:B0-----:R-:W4:Y:S04]  /*08d0*/  LDG.E R3, desc[UR6][R4.64+-0x4] ;  /* 0xfffffc0604037981 */ /* 0x001f28000c1e1900 */
[----:B------:R-:W5:Y:S01]  /*08e0*/  LDG.E R11, desc[UR6][R4.64+-0x8] ;  /* 0xfffff806040b7981 */ /* 0x000f62000c1e1900 */
[----:B------:R-:W-:-:S04]  /*08f0*/  IADD3 R8, PT, PT, R8, 0x2, RZ ;  /* 0x0000000208087810 */ /* 0x000fc80007ffe0ff */
[----:B------:R-:W-:Y:S01]  /*0900*/  ISETP.NE.AND P0, PT, R8, RZ, PT ;  /* 0x000000ff0800720c */ /* 0x000fe20003f05270 */
[----:B---3--:R-:W-:-:S04]  /*0910*/  FADD R2, R15, R2 ;  /* 0x000000020f027221 */ /* 0x008fc80000000000 */
[----:B----4-:R-:W-:-:S04]  /*0920*/  FADD R2, R2, R3 ;  /* 0x0000000302027221 */ /* 0x010fc80000000000 */
[----:B-----5:R-:W-:-:S05]  /*0930*/  FADD R11, R2, R11 ;  /* 0x0000000b020b7221 */ /* 0x020fca0000000000 */
[----:B------:R2:W-:Y:S01]  /*0940*/  STG.E desc[UR6][R6.64], R11 ;  /* 0x0000000b06007986 */ /* 0x0005e2000c101906 */
[----:B------:R-:W-:Y:S05]  /*0950*/  @P0 BRA `(.L_x_28) ;  /* 0xfffffff800240947 */ /* 0x000fea000383ffff */
[----:B------:R-:W-:Y:S05]  /*0960*/  BSYNC.RECONVERGENT B1 ;  /* 0x0000000000017941 */ /* 0x000fea0003800200 */
.L_x_27:
[----:B------:R-:W-:-:S07]  /*0970*/  IADD3 R13, PT, PT, R13, 0x1, RZ ;  /* 0x000000010d0d7810 */ /* 0x000fce0007ffe0ff */
.L_x_26:
[----:B------:R-:W-:Y:S05]  /*0980*/  BSYNC.RECONVERGENT B0 ;  /* 0x0000000000007941 */ /* 0x000fea0003800200 */
.L_x_25:
[----:B------:R-:W-:-:S04]  /*0990*/  LOP3.LUT R0, R0, 0x1, RZ, 0xc0, !PT ;  /* 0x0000000100007812 */ /* 0x000fc800078ec0ff */
[----:B------:R-:W-:-:S13]  /*09a0*/  ISETP.NE.U32.AND P0, PT, R0, 0x1, PT ;  /* 0x000000010000780c */ /* 0x000fda0003f05070 */
[----:B------:R-:W-:Y:S05]  /*09b0*/  @P0 EXIT ;  /* 0x000000000000094d */ /* 0x000fea0003800000 */
[----:B--2---:R-:W0:Y:S01]  /*09c0*/  LDC R6, c[0x0][0x380] ;  /* 0x0000e000ff067b82 */ /* 0x004e220000000800 */
[----:B------:R-:W-:Y:S01]  /*09d0*/  HFMA2 R2, -RZ, RZ, 0, 0 ;  /* 0x00000000ff027431 */ /* 0x000fe200000001ff */
[----:B------:R-:W-:Y:S02]  /*09e0*/  ISETP.GE.AND P1, PT, R13, RZ, PT ;  /* 0x000000ff0d00720c */ /* 0x000fe40003f26270 */
[----:B0-----:R-:W-:Y:S02]  /*09f0*/  IABS R7, R6 ;  /* 0x0000000600077213 */ /* 0x001fe40000000000 */
[----:B------:R-:W-:Y:S02]  /*0a00*/  ISETP.NE.AND P2, PT, R6, RZ, PT ;  /* 0x000000ff0600720c */ /* 0x000fe40003f45270 */
[----:B------:R-:W0:Y:S08]  /*0a10*/  I2F.RP R4, R7 ;  /* 0x0000000700047306 */ /* 0x000e300000209400 */
[----:B0-----:R-:W0:Y:S02]  /*0a20*/  MUFU.RCP R4, R4 ;  /* 0x0000000400047308 */ /* 0x001e240000001000 */
[----:B0-----:R-:W-:-:S06]  /*0a30*/  IADD3 R5, PT, PT, R4, 0xffffffe, RZ ;  /* 0x0ffffffe04057810 */ /* 0x001fcc0007ffe0ff */
[----:B------:R0:W1:Y:S02]  /*0a40*/  F2I.FTZ.U32.TRUNC.NTZ R3, R5 ;  /* 0x0000000500037305 */ /* 0x000064000021f000 */
[----:B0-----:R-:W0:Y:S01]  /*0a50*/  LDC.64 R4, c[0x0][0x390] ;  /* 0x0000e400ff047b82 */ /* 0x001e220000000a00 */
[----:B-1----:R-:W-:-:S05]  /*0a60*/  IADD3 R0, PT, PT, RZ, -R3, RZ ;  /* 0x80000003ff007210 */ /* 0x002fca0007ffe0ff */
[----:B------:R-:W-:Y:S01]  /*0a70*/  IMAD R9, R0, R7, RZ ;  /* 0x0000000700097224 */ /* 0x000fe200078e02ff */
[----:B------:R-:W-:-:S03]  /*0a80*/  IABS R0, R13 ;  /* 0x0000000d00007213 */ /* 0x000fc60000000000 */
[----:B------:R-:W-:Y:S01]  /*0a90*/  IMAD.HI.U32 R9, R3, R9, R2 ;  /* 0x0000000903097227 */ /* 0x000fe200078e0002 */
[----:B------:R-:W-:-:S05]  /*0aa0*/  MOV R2, R0 ;  /* 0x0000000000027202 */ /* 0x000fca0000000f00 */
[----:B------:R-:W-:-:S05]  /*0ab0*/  IMAD.HI.U32 R0, R9, R2, RZ ;  /* 0x0000000209007227 */ /* 0x000fca00078e00ff */
[----:B------:R-:W-:-:S05]  /*0ac0*/  IADD3 R3, PT, PT, -R0, RZ, RZ ;  /* 0x000000ff00037210 */ /* 0x000fca0007ffe1ff */
[C---:B------:R-:W-:Y:S02]  /*0ad0*/  IMAD R0, R7.reuse, R3, R2 ;  /* 0x0000000307007224 */ /* 0x040fe400078e0202 */
[----:B------:R-:W1:Y:S03]  /*0ae0*/  LDC.64 R2, c[0x0][0x388] ;  /* 0x0000e200ff027b82 */ /* 0x000e660000000a00 */
[----:B------:R-:W-:-:S13]  /*0af0*/  ISETP.GT.U32.AND P0, PT, R7, R0, PT ;  /* 0x000000000700720c */ /* 0x000fda0003f04070 */
[----:B------:R-:W-:-:S04]  /*0b00*/  @!P0 IADD3 R0, PT, PT, R0, -R7, RZ ;  /* 0x8000000700008210 */ /* 0x000fc80007ffe0ff */
[----:B------:R-:W-:-:S13]  /*0b10*/  ISETP.GT.U32.AND P0, PT, R7, R0, PT ;  /* 0x000000000700720c */ /* 0x000fda0003f04070 */
[----:B------:R-:W-:-:S04]  /*0b20*/  @!P0 IADD3 R0, PT, PT, R0, -R7, RZ ;  /* 0x8000000700008210 */ /* 0x000fc80007ffe0ff */
[----:B------:R-:W-:Y:S02]  /*0b30*/  @!P1 IADD3 R0, PT, PT, -R0, RZ, RZ ;  /* 0x000000ff00009210 */ /* 0x000fe40007ffe1ff */
[----:B------:R-:W-:-:S05]  /*0b40*/  @!P2 LOP3.LUT R0, RZ, R6, RZ, 0x33, !PT ;  /* 0x00000006ff00a212 */ /* 0x000fca00078e33ff */
[----:B-1----:R-:W-:-:S04]  /*0b50*/  IMAD.WIDE R2, R0, 0x4, R2 ;  /* 0x0000000400027825 */ /* 0x002fc800078e0202 */
[----:B0-----:R-:W-:Y:S02]  /*0b60*/  IMAD.WIDE R4, R0, 0x4, R4 ;  /* 0x0000000400047825 */ /* 0x001fe400078e0204 */
        /* <DEDUP_REMOVED lines=21> */
[----:B------:R-:W-:Y:S04]  /*0cc0*/  STG.E desc[UR6][R2.64], R13 ;  /* 0x0000000d02007986 */ /* 0x000fe8000c101906 */
[----:B------:R-:W2:Y:S04]  /*0cd0*/  LDG.E R0, desc[UR6][R4.64] ;  /* 0x0000000604007981 */ /* 0x000ea8000c1e1900 */
[----:B------:R-:W3:Y:S04]  /*0ce0*/  LDG.E R7, desc[UR6][R4.64+-0x4] ;  /* 0xfffffc0604077981 */ /* 0x000ee8000c1e1900 */
[----:B0-----:R-:W4:Y:S01]  /*0cf0*/  LDG.E R11, desc[UR6][R4.64+-0x8] ;  /* 0xfffff806040b7981 */ /* 0x001f22000c1e1900 */
[----:B--2---:R-:W-:-:S04]  /*0d00*/  FADD R0, R13, R0 ;  /* 0x000000000d007221 */ /* 0x004fc80000000000 */
[----:B---3--:R-:W-:-:S04]  /*0d10*/  FADD R0, R0, R7 ;  /* 0x0000000700007221 */ /* 0x008fc80000000000 */
[----:B----4-:R-:W-:-:S05]  /*0d20*/  FADD R11, R0, R11 ;  /* 0x0000000b000b7221 */ /* 0x010fca0000000000 */
[----:B------:R-:W-:Y:S04]  /*0d30*/  STG.E desc[UR6][R2.64], R11 ;  /* 0x0000000b02007986 */ /* 0x000fe8000c101906 */
[----:B------:R-:W2:Y:S04]  /*0d40*/  LDG.E R0, desc[UR6][R4.64] ;  /* 0x0000000604007981 */ /* 0x000ea8000c1e1900 */
[----:B------:R-:W3:Y:S04]  /*0d50*/  LDG.E R7, desc[UR6][R4.64+-0x4] ;  /* 0xfffffc0604077981 */ /* 0x000ee8000c1e1900 */
[----:B-1----:R-:W4:Y:S01]  /*0d60*/  LDG.E R9, desc[UR6][R4.64+-0x8] ;  /* 0xfffff80604097981 */ /* 0x002f22000c1e1900 */
[----:B--2---:R-:W-:-:S04]  /*0d70*/  FADD R0, R11, R0 ;  /* 0x000000000b007221 */ /* 0x004fc80000000000 */
[----:B---3--:R-:W-:-:S04]  /*0d80*/  FADD R0, R0, R7 ;  /* 0x0000000700007221 */ /* 0x008fc80000000000 */
[----:B----4-:R-:W-:-:S05]  /*0d90*/  FADD R9, R0, R9 ;  /* 0x0000000900097221 */ /* 0x010fca0000000000 */
[----:B------:R-:W-:Y:S01]  /*0da0*/  STG.E desc[UR6][R2.64], R9 ;  /* 0x0000000902007986 */ /* 0x000fe2000c101906 */
[----:B------:R-:W-:Y:S05]  /*0db0*/  EXIT ;  /* 0x000000000000794d */ /* 0x000fea0003800000 */
.L_x_29:
        /* <DEDUP_REMOVED lines=12> */
.L_x_40:


//--------------------- .text._Z11addFP32alg1iiPfS_ --------------------------
	.section	.text._Z11addFP32alg1iiPfS_,"ax",@progbits
	.align	128
        .global         _Z11addFP32alg1iiPfS_
        .type           _Z11addFP32alg1iiPfS_,@function
        .size           _Z11addFP32alg1iiPfS_,(.L_x_41 - _Z11addFP32alg1iiPfS_)
        .other          _Z11addFP32alg1iiPfS_,@"STO_CUDA_ENTRY STV_DEFAULT"
_Z11addFP32alg1iiPfS_:
.text._Z11addFP32alg1iiPfS_:
        /* <DEDUP_REMOVED lines=19> */
[----:B------:R-:W-:Y:S01]  /*0130*/  LOP3.LUT R9, R6, 0xfffffffc, RZ, 0xc0, !PT ;  /* 0xfffffffc06097812 */ /* 0x000fe200078ec0ff */
[----:B------:R-:W-:-:S04]  /*0140*/  IMAD.MOV.U32 R6, RZ, RZ, RZ ;  /* 0x000000ffff067224 */ /* 0x000fc800078e00ff */
[----:B------:R-:W-:Y:S02]  /*0150*/  IMAD.MOV R9, RZ, RZ, -R9 ;  /* 0x000000ffff097224 */ /* 0x000fe400078e0a09 */
[----:B------:R-:W2:Y:S08]  /*0160*/  LDC R8, c[0x0][0x380] ;  /* 0x0000e000ff087b82 */ /* 0x000eb00000000800 */
[----:B------:R-:W3:Y:S01]  /*0170*/  LDC.64 R4, c[0x0][0x390] ;  /* 0x0000e400ff047b82 */ /* 0x000ee20000000a00 */
[----:B-1----:R-:W-:-:S07]  /*0180*/  IABS R10, R2 ;  /* 0x00000002000a7213 */ /* 0x002fce0000000000 */
[----:B------:R-:W1:Y:S01]  /*0190*/  LDC.64 R2, c[0x0][0x388] ;  /* 0x0000e200ff027b82 */ /* 0x000e620000000a00 */
[----:B------:R-:W4:Y:S08]  /*01a0*/  I2F.RP R11, R10 ;  /* 0x0000000a000b7306 */ /* 0x000f300000209400 */
[----:B----4-:R-:W4:Y:S02]  /*01b0*/  MUFU.RCP R11, R11 ;  /* 0x0000000b000b7308 */ /* 0x010f240000001000 */
[----:B----4-:R-:W-:-:S06]  /*01c0*/  VIADD R7, R11, 0xffffffe ;  /* 0x0ffffffe0b077836 */ /* 0x010fcc0000000000 */
[----:B------:R-:W4:Y:S02]  /*01d0*/  F2I.FTZ.U32.TRUNC.NTZ R7, R7 ;  /* 0x0000000700077305 */ /* 0x000f24000021f000 */
[----:B----4-:R-:W-:-:S05]  /*01e0*/  IADD3 R13, PT, PT, RZ, -R7, RZ ;  /* 0x80000007ff0d7210 */ /* 0x010fca0007ffe0ff */
[----:B------:R-:W-:-:S04]  /*01f0*/  IMAD R13, R13, R10, RZ ;  /* 0x0000000a0d0d7224 */ /* 0x000fc800078e02ff */
[----:B------:R-:W-:Y:S01]  /*0200*/  IMAD.HI.U32 R11, R7, R13, R6 ;  /* 0x0000000d070b7227 */ /* 0x000fe200078e0006 */
[----:B-123--:R-:W-:-:S07]  /*0210*/  MOV R13, RZ ;  /* 0x000000ff000d7202 */ /* 0x00efce0000000f00 */
.L_x_32:
        /* <DEDUP_REMOVED lines=9> */
[----:B------:R-:W-:-:S04]  /*02b0*/  @!P1 IADD3 R7, PT, PT, R7, -R12, RZ ;  /* 0x8000000c07079210 */ /* 0x000fc80007ffe0ff */
[----:B------:R-:W-:-:S13]  /*02c0*/  ISETP.GT.U32.AND P1, PT, R10, R7, PT ;  /* 0x000000070a00720c */ /* 0x000fda0003f24070 */
[----:B------:R-:W-:Y:S01]  /*02d0*/  @!P1 IMAD.IADD R7, R7, 0x1, -R12 ;  /* 0x0000000107079824 */ /* 0x000fe200078e0a0c */
[----:B------:R-:W-:-:S04]  /*02e0*/  ISETP.NE.AND P1, PT, R8, RZ, PT ;  /* 0x000000ff0800720c */ /* 0x000fc80003f25270 */
[----:B------:R-:W-:-:S04]  /*02f0*/  @!P2 IADD3 R7, PT, PT, -R7, RZ, RZ ;  /* 0x000000ff0707a210 */ /* 0x000fc80007ffe1ff */
[----:B------:R-:W-:-:S05]  /*0300*/  SEL R21, R13, R7, !P1 ;  /* 0x000000070d157207 */ /* 0x000fca0004800000 */
[----:B------:R-:W-:-:S04]  /*0310*/  IMAD.WIDE R6, R21, 0x4, R2 ;  /* 0x0000000415067825 */ /* 0x000fc800078e0202 */
[C---:B------:R-:W-:Y:S01]  /*0320*/  IMAD.WIDE R18, R21.reuse, 0x4, R4 ;  /* 0x0000000415127825 */ /* 0x040fe200078e0204 */
[----:B0-----:R-:W2:Y:S04]  /*0330*/  LDG.E R16, desc[UR4][R6.64] ;  /* 0x0000000406107981 */ /* 0x001ea8000c1e1900 */
[----:B------:R-:W2:Y:S04]  /*0340*/  LDG.E R17, desc[UR4][R18.64] ;  /* 0x0000000412117981 */ /* 0x000ea8000c1e1900 */
[----:B------:R-:W3:Y:S04]  /*0350*/  LDG.E R15, desc[UR4][R18.64+-0x4] ;  /* 0xfffffc04120f7981 */ /* 0x000ee8000c1e1900 */
[----:B------:R0:W4:Y:S01]  /*0360*/  LDG.E R14, desc[UR4][R18.64+-0x8] ;  /* 0xfffff804120e7981 */ /* 0x000122000c1e1900 */
[----:B------:R-:W1:Y:S01]  /*0370*/  I2F.RP R20, R12 ;  /* 0x0000000c00147306 */ /* 0x000e620000209400 */
[----:B------:R-:W-:Y:S01]  /*0380*/  VIADD R21, R21, 0x1 ;  /* 0x0000000115157836 */ /* 0x000fe20000000000 */
[----:B------:R-:W-:-:S04]  /*0390*/  MOV R10, RZ ;  /* 0x000000ff000a7202 */ /* 0x000fc80000000f00 */
[----:B------:R-:W-:Y:S02]  /*03a0*/  IABS R24, R21 ;  /* 0x0000001500187213 */ /* 0x000fe40000000000 */
[----:B------:R-:W-:-:S03]  /*03b0*/  ISETP.GE.AND P3, PT, R21, RZ, PT ;  /* 0x000000ff1500720c */ /* 0x000fc60003f66270 */
[----:B0-----:R-:W-:Y:S01]  /*03c0*/  IMAD.MOV.U32 R19, RZ, RZ, R24 ;  /* 0x000000ffff137224 */ /* 0x001fe200078e0018 */
[----:B-1----:R-:W0:Y:S02]  /*03d0*/  MUFU.RCP R20, R20 ;  /* 0x0000001400147308 */ /* 0x002e240000001000 */
[----:B0-----:R-:W-:-:S06]  /*03e0*/  VIADD R22, R20, 0xffffffe ;  /* 0x0ffffffe14167836 */ /* 0x001fcc0000000000 */
[----:B------:R-:W0:Y:S02]  /*03f0*/  F2I.FTZ.U32.TRUNC.NTZ R11, R22 ;  /* 0x00000016000b7305 */ /* 0x000e24000021f000 */
[----:B0-----:R-:W-:-:S05]  /*0400*/  IADD3 R23, PT, PT, RZ, -R11, RZ ;  /* 0x8000000bff177210 */ /* 0x001fca0007ffe0ff */
        /* <DEDUP_REMOVED lines=13> */
[----:B---3--:R-:W-:Y:S01]  /*04e0*/  FADD R15, R16, R15 ;  /* 0x0000000f100f7221 */ /* 0x008fe20000000000 */
[----:B------:R-:W-:-:S04]  /*04f0*/  IMAD.WIDE R16, R21, 0x4, R4 ;  /* 0x0000000415107825 */ /* 0x000fc800078e0204 */
[----:B----4-:R-:W-:Y:S01]  /*0500*/  FADD R19, R15, R14 ;  /* 0x0000000e0f137221 */ /* 0x010fe20000000000 */
[----:B------:R-:W-:-:S04]  /*0510*/  IMAD.WIDE R14, R21, 0x4, R2 ;  /* 0x00000004150e7825 */ /* 0x000fc800078e0202 */
[----:B------:R0:W-:Y:S04]  /*0520*/  STG.E desc[UR4][R6.64], R19 ;  /* 0x0000001306007986 */ /* 0x0001e8000c101904 */
[----:B------:R-:W2:Y:S04]  /*0530*/  LDG.E R18, desc[UR4][R14.64] ;  /* 0x000000040e127981 */ /* 0x000ea8000c1e1900 */
[----:B------:R-:W2:Y:S04]  /*0540*/  LDG.E R23, desc[UR4][R16.64] ;  /* 0x0000000410177981 */ /* 0x000ea8000c1e1900 */
[----:B------:R-:W3:Y:S04]  /*0550*/  LDG.E R25, desc[UR4][R16.64+-0x4] ;  /* 0xfffffc0410197981 */ /* 0x000ee8000c1e1900 */
[----:B------:R1:W4:Y:S01]  /*0560*/  LDG.E R27, desc[UR4][R16.64+-0x8] ;  /* 0xfffff804101b7981 */ /* 0x000322000c1e1900 */
[----:B------:R-:W-:-:S05]  /*0570*/  VIADD R21, R21, 0x1 ;  /* 0x0000000115157836 */ /* 0x000fca0000000000 */
[----:B------:R-:W-:Y:S02]  /*0580*/  IABS R29, R21 ;  /* 0x00000015001d7213 */ /* 0x000fe40000000000 */
[----:B------:R-:W-:-:S03]  /*0590*/  ISETP.GE.AND P3, PT, R21, RZ, PT ;  /* 0x000000ff1500720c */ /* 0x000fc60003f66270 */
        /* <DEDUP_REMOVED lines=8> */
[----:B------:R-:W-:-:S05]  /*0620*/  SEL R29, R13, R29, !P1 ;  /* 0x0000001d0d1d7207 */ /* 0x000fca0004800000 */
[----:B0-----:R-:W-:-:S04]  /*0630*/  IMAD.WIDE R6, R29, 0x4, R2 ;  /* 0x000000041d067825 */ /* 0x001fc800078e0202 */
[----:B-1----:R-:W-:-:S04]  /*0640*/  IMAD.WIDE R16, R29, 0x4, R4 ;  /* 0x000000041d107825 */ /* 0x002fc800078e0204 */
[----:B--2---:R-:W-:-:S04]  /*0650*/  FADD R18, R18, R23 ;  /* 0x0000001712127221 */ /* 0x004fc80000000000 */
[----:B---3--:R-:W-:-:S04]  /*0660*/  FADD R18, R18, R25 ;  /* 0x0000001912127221 */ /* 0x008fc80000000000 */
[----:B----4-:R-:W-:-:S05]  /*0670*/  FADD R27, R18, R27 ;  /* 0x0000001b121b7221 */ /* 0x010fca0000000000 */
[----:B------:R0:W-:Y:S04]  /*0680*/  STG.E desc[UR4][R14.64], R27 ;  /* 0x0000001b0e007986 */ /* 0x0001e8000c101904 */
[----:B------:R-:W2:Y:S04]  /*0690*/  LDG.E R18, desc[UR4][R6.64] ;  /* 0x0000000406127981 */ /* 0x000ea8000c1e1900 */
[----:B------:R-:W2:Y:S04]  /*06a0*/  LDG.E R19, desc[UR4][R16.64] ;  /* 0x0000000410137981 */ /* 0x000ea8000c1e1900 */
[----:B------:R-:W3:Y:S04]  /*06b0*/  LDG.E R21, desc[UR4][R16.64+-0x4] ;  /* 0xfffffc0410157981 */ /* 0x000ee8000c1e1900 */
[----:B------:R1:W4:Y:S01]  /*06c0*/  LDG.E R23, desc[UR4][R16.64+-0x8] ;  /* 0xfffff80410177981 */ /* 0x000322000c1e1900 */
[----:B------:R-:W-:-:S04]  /*06d0*/  IADD3 R29, PT, PT, R29, 0x1, RZ ;  /* 0x000000011d1d7810 */ /* 0x000fc80007ffe0ff */
        /* <DEDUP_REMOVED lines=10> */
[----:B------:R-:W-:-:S05]  /*0780*/  SEL R13, R13, R25, !P1 ;  /* 0x000000190d0d7207 */ /* 0x000fca0004800000 */
[----:B-1----:R-:W-:-:S04]  /*0790*/  IMAD.WIDE R16, R13, 0x4, R4 ;  /* 0x000000040d107825 */ /* 0x002fc800078e0204 */
[----:B0-----:R-:W-:-:S04]  /*07a0*/  IMAD.WIDE R14, R13, 0x4, R2 ;  /* 0x000000040d0e7825 */ /* 0x001fc800078e0202 */
[----:B--2---:R-:W-:-:S04]  /*07b0*/  FADD R18, R18, R19 ;  /* 0x0000001312127221 */ /* 0x004fc80000000000 */
[----:B---3--:R-:W-:-:S04]  /*07c0*/  FADD R18, R18, R21 ;  /* 0x0000001512127221 */ /* 0x008fc80000000000 */
[----:B----4-:R-:W-:-:S05]  /*07d0*/  FADD R23, R18, R23 ;  /* 0x0000001712177221 */ /* 0x010fca0000000000 */
[----:B------:R1:W-:Y:S04]  /*07e0*/  STG.E desc[UR4][R6.64], R23 ;  /* 0x0000001706007986 */ /* 0x0003e8000c101904 */
[----:B------:R-:W2:Y:S04]  /*07f0*/  LDG.E R19, desc[UR4][R16.64] ;  /* 0x0000000410137981 */ /* 0x000ea8000c1e1900 */
[----:B------:R-:W2:Y:S04]  /*0800*/  LDG.E R12, desc[UR4][R14.64] ;  /* 0x000000040e0c7981 */ /* 0x000ea8000c1e1900 */
[----:B------:R-:W3:Y:S04]  /*0810*/  LDG.E R21, desc[UR4][R16.64+-0x4] ;  /* 0xfffffc0410157981 */ /* 0x000ee8000c1e1900 */
[----:B------:R-:W4:Y:S01]  /*0820*/  LDG.E R25, desc[UR4][R16.64+-0x8] ;  /* 0xfffff80410197981 */ /* 0x000f22000c1e1900 */
[----:B------:R-:W-:-:S05]  /*0830*/  VIADD R9, R9, 0x4 ;  /* 0x0000000409097836 */ /* 0x000fca0000000000 */
[----:B------:R-:W-:Y:S01]  /*0840*/  ISETP.NE.AND P1, PT, R9, RZ, PT ;  /* 0x000000ff0900720c */ /* 0x000fe20003f25270 */
[----:B--2---:R-:W-:-:S04]  /*0850*/  FADD R12, R12, R19 ;  /* 0x000000130c0c7221 */ /* 0x004fc80000000000 */
[----:B---3--:R-:W-:-:S04]  /*0860*/  FADD R12, R12, R21 ;  /* 0x000000150c0c7221 */ /* 0x008fc80000000000 */
[----:B----4-:R-:W-:-:S05]  /*0870*/  FADD R25, R12, R25 ;  /* 0x000000190c197221 */ /* 0x010fca0000000000 */
[----:B------:R1:W-:Y:S01]  /*0880*/  STG.E desc[UR4][R14.64], R25 ;  /* 0x000000190e007986 */ /* 0x0003e2000c101904 */
[----:B------:R-:W-:Y:S05]  /*0890*/  @P1 BRA `(.L_x_32) ;  /* 0xfffffff800601947 */ /* 0x000fea000383ffff */
.L_x_31:
[----:B0-----:R-:W-:Y:S05]  /*08a0*/  BSYNC.RECONVERGENT B0 ;  /* 0x0000000000007941 */ /* 0x001fea0003800200 */
.L_x_30:
[----:B------:R-:W-:Y:S05]  /*08b0*/  @!P0 EXIT ;  /* 0x000000000000894d */ /* 0x000fea0003800000 */
[----:B-1----:R-:W0:Y:S01]  /*08c0*/  LDC R6, c[0x0][0x380] ;  /* 0x0000e000ff067b82 */ /* 0x002e220000000800 */
[----:B------:R-:W-:Y:S02]  /*08d0*/  HFMA2 R10, -RZ, RZ, 0, 0 ;  /* 0x00000000ff0a7431 */ /* 0x000fe400000001ff */
[----:B------:R-:W-:-:S05]  /*08e0*/  IMAD.MOV R0, RZ, RZ, -R0 ;  /* 0x000000ffff007224 */ /* 0x000fca00078e0a00 */
[----:B------:R-:W1:Y:S08]  /*08f0*/  LDC R9, c[0x0][0x380] ;  /* 0x0000e000ff097b82 */ /* 0x000e700000000800 */
[----:B------:R-:W2:Y:S01]  /*0900*/  LDC.64 R2, c[0x0][0x388] ;  /* 0x0000e200ff027b82 */ /* 0x000ea20000000a00 */
[----:B0-----:R-:W-:-:S07]  /*0910*/  IABS R8, R6 ;  /* 0x0000000600087213 */ /* 0x001fce0000000000 */
[----:B------:R-:W0:Y:S01]  /*0920*/  LDC.64 R4, c[0x0][0x390] ;  /* 0x0000e400ff047b82 */ /* 0x000e220000000a00 */
[----:B------:R-:W-:Y:S01]  /*0930*/  ISETP.NE.AND P0, PT, R6, RZ, PT ;  /* 0x000000ff0600720c */ /* 0x000fe20003f05270 */
[----:B------:R-:W3:Y:S08]  /*0940*/  I2F.RP R7, R8 ;  /* 0x0000000800077306 */ /* 0x000ef00000209400 */
[----:B---3--:R-:W3:Y:S02]  /*0950*/  MUFU.RCP R7, R7 ;  /* 0x0000000700077308 */ /* 0x008ee40000001000 */
[----:B---3--:R-:W-:-:S06]  /*0960*/  IADD3 R11, PT, PT, R7, 0xffffffe, RZ ;  /* 0x0ffffffe070b7810 */ /* 0x008fcc0007ffe0ff */
[----:B------:R-:W3:Y:S02]  /*0970*/  F2I.FTZ.U32.TRUNC.NTZ R11, R11 ;  /* 0x0000000b000b7305 */ /* 0x000ee4000021f000 */
[----:B---3--:R-:W-:-:S04]  /*0980*/  IMAD.MOV R15, RZ, RZ, -R11 ;  /* 0x000000ffff0f7224 */ /* 0x008fc800078e0a0b */
[----:B------:R-:W-:-:S04]  /*0990*/  IMAD R15, R15, R8, RZ ;  /* 0x000000080f0f7224 */ /* 0x000fc800078e02ff */
[----:B------:R-:W-:Y:S01]  /*09a0*/  IMAD.HI.U32 R10, R11, R15, R10 ;  /* 0x0000000f0b0a7227 */ /* 0x000fe200078e000a */
[----:B012---:R-:W-:-:S07]  /*09b0*/  LOP3.LUT R11, RZ, R6, RZ, 0x33, !PT ;  /* 0x00000006ff0b7212 */ /* 0x007fce00078e33ff */
.L_x_33:
[----:B------:R-:W-:Y:S02]  /*09c0*/  IADD3 R13, PT, PT, R13, 0x1, RZ ;  /* 0x000000010d0d7810 */ /* 0x000fe40007ffe0ff */
[----:B------:R-:W-:Y:S02]  /*09d0*/  IABS R12, R9 ;  /* 0x00000009000c7213 */ /* 0x000fe40000000000 */
[----:B0-----:R-:W-:Y:S02]  /*09e0*/  IABS R7, R13 ;  /* 0x0000000d00077213 */ /* 0x001fe40000000000 */
        /* <DEDUP_REMOVED lines=10> */
[----:B------:R-:W-:-:S04]  /*0a90*/  IMAD.WIDE R14, R13, 0x4, R4 ;  /* 0x000000040d0e7825 */ /* 0x000fc800078e0204 */
[----:B------:R-:W-:Y:S01]  /*0aa0*/  IMAD.WIDE R6, R13, 0x4, R2 ;  /* 0x000000040d067825 */ /* 0x000fe200078e0202 */
[----:B------:R-:W2:Y:S04]  /*0ab0*/  LDG.E R17, desc[UR4][R14.64] ;  /* 0x000000040e117981 */ /* 0x000ea8000c1e1900 */
[----:B------:R-:W2:Y:S04]  /*0ac0*/  LDG.E R12, desc[UR4][R6.64] ;  /* 0x00000004060c7981 */ /* 0x000ea8000c1e1900 */
[----:B------:R-:W3:Y:S04]  /*0ad0*/  LDG.E R19, desc[UR4][R14.64+-0x4] ;  /* 0xfffffc040e137981 */ /* 0x000ee8000c1e1900 */
[----:B------:R-:W4:Y:S01]  /*0ae0*/  LDG.E R21, desc[UR4][R14.64+-0x8] ;  /* 0xfffff8040e157981 */ /* 0x000f22000c1e1900 */
[----:B------:R-:W-:-:S04]  /*0af0*/  IADD3 R0, PT, PT, R0, 0x1, RZ ;  /* 0x0000000100007810 */ /* 0x000fc80007ffe0ff */
[----:B------:R-:W-:Y:S01]  /*0b00*/  ISETP.NE.AND P1, PT, R0, RZ, PT ;  /* 0x000000ff0000720c */ /* 0x000fe20003f25270 */
[----:B--2---:R-:W-:-:S04]  /*0b10*/  FADD R12, R12, R17 ;  /* 0x000000110c0c7221 */ /* 0x004fc80000000000 */
[----:B---3--:R-:W-:-:S04]  /*0b20*/  FADD R12, R12, R19 ;  /* 0x000000130c0c7221 */ /* 0x008fc80000000000 */
[----:B----4-:R-:W-:-:S05]  /*0b30*/  FADD R21, R12, R21 ;  /* 0x000000150c157221 */ /* 0x010fca0000000000 */
[----:B------:R0:W-:Y:S01]  /*0b40*/  STG.E desc[UR4][R6.64], R21 ;  /* 0x0000001506007986 */ /* 0x0001e2000c101904 */
[----:B------:R-:W-:Y:S05]  /*0b50*/  @P1 BRA `(.L_x_33) ;  /* 0xfffffffc00981947 */ /* 0x000fea000383ffff */
[----:B------:R-:W-:Y:S05]  /*0b60*/  EXIT ;  /* 0x000000000000794d */ /* 0x000fea0003800000 */
.L_x_34:
        /* <DEDUP_REMOVED lines=9> */
.L_x_41:


//--------------------- .nv.shared.reserved.0     --------------------------
	.section	.nv.shared.reserved.0,"aw",@nobits
	.weak		__nv_reservedSMEM_offset_0_alias
	.size		__nv_reservedSMEM_offset_0_alias, 0, 64
	.other		__nv_reservedSMEM_offset_0_alias,@"STO_CUDA_RESERVED_SHARED STV_DEFAULT"
__nv_reservedSMEM_offset_0_alias:
	.zero		0
	.zero		64


//--------------------- .nv.constant0._Z10createDataiPfS_ --------------------------
	.section	.nv.constant0._Z10createDataiPfS_,"a",@progbits
	.sectionflags	@""
	.align	4
.nv.constant0._Z10createDataiPfS_:
	.zero		920


//--------------------- .nv.constant0._Z11addFP32alg6iiPfS_ --------------------------
	.section	.nv.constant0._Z11addFP32alg6iiPfS_,"a",@progbits
	.sectionflags	@""
	.align	4
.nv.constant0._Z11addFP32alg6iiPfS_:
	.zero		920


//--------------------- .nv.constant0._Z11addFP32alg5iiPfS_ --------------------------
	.section	.nv.constant0._Z11addFP32alg5iiPfS_,"a",@progbits
	.sectionflags	@""
	.align	4
.nv.constant0._Z11addFP32alg5iiPfS_:
	.zero		920


//--------------------- .nv.constant0._Z11addFP32alg4iiPfS_ --------------------------
	.section	.nv.constant0._Z11addFP32alg4iiPfS_,"a",@progbits
	.sectionflags	@""
	.align	4
.nv.constant0._Z11addFP32alg4iiPfS_:
	.zero		920


//--------------------- .nv.constant0._Z11addFP32alg3iiPfS_ --------------------------
	.section	.nv.constant0._Z11addFP32alg3iiPfS_,"a",@progbits
	.sectionflags	@""
	.align	4
.nv.constant0._Z11addFP32alg3iiPfS_:
	.zero		920


//--------------------- .nv.constant0._Z11addFP32alg2iiPfS_ --------------------------
	.section	.nv.constant0._Z11addFP32alg2iiPfS_,"a",@progbits
	.sectionflags	@""
	.align	4
.nv.constant0._Z11addFP32alg2iiPfS_:
	.zero		920


//--------------------- .nv.constant0._Z11addFP32alg1iiPfS_ --------------------------
	.section	.nv.constant0._Z11addFP32alg1iiPfS_,"a",@progbits
	.sectionflags	@""
	.align	4
.nv.constant0._Z11addFP32alg1iiPfS_:
	.zero		920


//--------------------- SYMBOLS --------------------------

	.type		.nv.reservedSmem.offset0,@object
	.size		.nv.reservedSmem.offset0,0x4
